	.target	sm_90a

	.elftype	@"ET_EXEC"


//--------------------- .note.nv.tkinfo           --------------------------
	.section	.note.nv.tkinfo,"",@"SHT_NOTE"
	.sectionflags	@"SHF_NOTE_NV_TKINFO"
	.tkinfo
        /*0018*/ 	.word	0x00000002
        /*0030*/ 	.string	""
        /*0030*/ 	.string	"ptxas"
        /*0030*/ 	.string	"Cuda compilation tools, release 13.0, V13.0.88"
        /*0030*/ 	.string	"Build cuda_13.0.r13.0/compiler.36424714_0"
        /*0030*/ 	.string	"-arch sm_90a -m 64 "



//--------------------- .note.nv.cuinfo           --------------------------
	.section	.note.nv.cuinfo,"",@"SHT_NOTE"
	.sectionflags	@"SHF_NOTE_NV_CUINFO"
        /*0018*/ 	.short	0x0002
        /*001a*/ 	.short	0x005a
        /*001c*/ 	.short	0x0082
	.zero		2


//--------------------- .nv.info                  --------------------------
	.section	.nv.info,"",@"SHT_CUDA_INFO"
	.align	4


	//----- nvinfo : EIATTR_REGCOUNT
	.align		4
        /*0000*/ 	.byte	0x04, 0x2f
        /*0002*/ 	.short	(.L_15 - .L_14)
	.align		4
.L_14:
        /*0004*/ 	.word	index@(_ZN7cutlass13device_kernelINS_4gemm6kernel13GemmUniversalIN4cute5tupleIJiiiiEEENS1_10collective13CollectiveMmaINS1_34MainloopSm90TmaGmmaWarpSpecializedILi14ENS5_IJNS4_1CILi8EEENSA_ILi1EEESC_EEENS1_32KernelTmaWarpSpecializedPingpongEEENS5_IJNSA_ILi64EEESG_NSA_ILi128EEEEEEaNS5_IJlSC_lEEEaSJ_NS4_8TiledMMAINS4_8MMA_AtomIJNS4_4SM904GMMA26MMA_64x64x32_S32S8S8_SS_TNEEEENS4_6LayoutINS5_IJSC_SC_SC_EEENS5_IJNSA_ILi0EEESS_SS_EEEEENS5_IJNS4_10UnderscoreESV_SV_EEEEENS4_13SM90_TMA_LOADENS4_14ComposedLayoutINS4_7SwizzleILi3ELi4ELi3EEENS4_18smem_ptr_flag_bitsILi8EEENSQ_INS5_IJSB_SH_EEENS5_IJSH_SC_EEEEEEEvNS4_8identityENS4_23SM90_TMA_LOAD_MULTICASTES17_vS18_EENS_8epilogue10collective6detail29Sm90TmaWarpSpecializedAdapterINS1C_15DefaultEpilogueIaSJ_SJ_NS1B_6thread17LinearCombinationIaLi1EiiLNS1G_9ScaleType4KindE0ELNS_15FloatRoundStyleE2EaEENS1_15EpilogueDefaultEEEEEvvEEEEvNT_6ParamsE)
        /*0008*/ 	.word	0x000000a8


	//----- nvinfo : EIATTR_FRAME_SIZE
	.align		4
.L_15:
        /*000c*/ 	.byte	0x04, 0x11
        /*000e*/ 	.short	(.L_17 - .L_16)
	.align		4
.L_16:
        /*0010*/ 	.word	index@(_ZN7cutlass13device_kernelINS_4gemm6kernel13GemmUniversalIN4cute5tupleIJiiiiEEENS1_10collective13CollectiveMmaINS1_34MainloopSm90TmaGmmaWarpSpecializedILi14ENS5_IJNS4_1CILi8EEENSA_ILi1EEESC_EEENS1_32KernelTmaWarpSpecializedPingpongEEENS5_IJNSA_ILi64EEESG_NSA_ILi128EEEEEEaNS5_IJlSC_lEEEaSJ_NS4_8TiledMMAINS4_8MMA_AtomIJNS4_4SM904GMMA26MMA_64x64x32_S32S8S8_SS_TNEEEENS4_6LayoutINS5_IJSC_SC_SC_EEENS5_IJNSA_ILi0EEESS_SS_EEEEENS5_IJNS4_10UnderscoreESV_SV_EEEEENS4_13SM90_TMA_LOADENS4_14ComposedLayoutINS4_7SwizzleILi3ELi4ELi3EEENS4_18smem_ptr_flag_bitsILi8EEENSQ_INS5_IJSB_SH_EEENS5_IJSH_SC_EEEEEEEvNS4_8identityENS4_23SM90_TMA_LOAD_MULTICASTES17_vS18_EENS_8epilogue10collective6detail29Sm90TmaWarpSpecializedAdapterINS1C_15DefaultEpilogueIaSJ_SJ_NS1B_6thread17LinearCombinationIaLi1EiiLNS1G_9ScaleType4KindE0ELNS_15FloatRoundStyleE2EaEENS1_15EpilogueDefaultEEEEEvvEEEEvNT_6ParamsE)
        /*0014*/ 	.word	0x00000008


	//----- nvinfo : EIATTR_MIN_STACK_SIZE
	.align		4
.L_17:
        /*0018*/ 	.byte	0x04, 0x12
        /*001a*/ 	.short	(.L_19 - .L_18)
	.align		4
.L_18:
        /*001c*/ 	.word	index@(_ZN7cutlass13device_kernelINS_4gemm6kernel13GemmUniversalIN4cute5tupleIJiiiiEEENS1_10collective13CollectiveMmaINS1_34MainloopSm90TmaGmmaWarpSpecializedILi14ENS5_IJNS4_1CILi8EEENSA_ILi1EEESC_EEENS1_32KernelTmaWarpSpecializedPingpongEEENS5_IJNSA_ILi64EEESG_NSA_ILi128EEEEEEaNS5_IJlSC_lEEEaSJ_NS4_8TiledMMAINS4_8MMA_AtomIJNS4_4SM904GMMA26MMA_64x64x32_S32S8S8_SS_TNEEEENS4_6LayoutINS5_IJSC_SC_SC_EEENS5_IJNSA_ILi0EEESS_SS_EEEEENS5_IJNS4_10UnderscoreESV_SV_EEEEENS4_13SM90_TMA_LOADENS4_14ComposedLayoutINS4_7SwizzleILi3ELi4ELi3EEENS4_18smem_ptr_flag_bitsILi8EEENSQ_INS5_IJSB_SH_EEENS5_IJSH_SC_EEEEEEEvNS4_8identityENS4_23SM90_TMA_LOAD_MULTICASTES17_vS18_EENS_8epilogue10collective6detail29Sm90TmaWarpSpecializedAdapterINS1C_15DefaultEpilogueIaSJ_SJ_NS1B_6thread17LinearCombinationIaLi1EiiLNS1G_9ScaleType4KindE0ELNS_15FloatRoundStyleE2EaEENS1_15EpilogueDefaultEEEEEvvEEEEvNT_6ParamsE)
        /*0020*/ 	.word	0x00000008
.L_19:


//--------------------- .nv.compat                --------------------------
	.section	.nv.compat,"",@"SHT_CUDA_COMPAT_INFO"
	.align	4
        /*0000*/ 	.byte	0x02, 0x09, 0x01, 0x00, 0x02, 0x02, 0x04, 0x00, 0x02, 0x05, 0x05, 0x00, 0x03, 0x07, 0x01, 0x01
        /*0010*/ 	.byte	0x02, 0x03, 0x01, 0x00, 0x02, 0x06, 0x01, 0x00, 0x04, 0x0b, 0x08, 0x00, 0x00, 0x00, 0x00, 0x00
        /*0020*/ 	.byte	0x00, 0x00, 0x00, 0x00


//--------------------- .nv.info._ZN7cutlass13device_kernelINS_4gemm6kernel13GemmUniversalIN4cute5tupleIJiiiiEEENS1_10collective13CollectiveMmaINS1_34MainloopSm90TmaGmmaWarpSpecializedILi14ENS5_IJNS4_1CILi8EEENSA_ILi1EEESC_EEENS1_32KernelTmaWarpSpecializedPingpongEEENS5_IJNSA_ILi64EEESG_NSA_ILi128EEEEEEaNS5_IJlSC_lEEEaSJ_NS4_8TiledMMAINS4_8MMA_AtomIJNS4_4SM904GMMA26MMA_64x64x32_S32S8S8_SS_TNEEEENS4_6LayoutINS5_IJSC_SC_SC_EEENS5_IJNSA_ILi0EEESS_SS_EEEEENS5_IJNS4_10UnderscoreESV_SV_EEEEENS4_13SM90_TMA_LOADENS4_14ComposedLayoutINS4_7SwizzleILi3ELi4ELi3EEENS4_18smem_ptr_flag_bitsILi8EEENSQ_INS5_IJSB_SH_EEENS5_IJSH_SC_EEEEEEEvNS4_8identityENS4_23SM90_TMA_LOAD_MULTICASTES17_vS18_EENS_8epilogue10collective6detail29Sm90TmaWarpSpecializedAdapterINS1C_15DefaultEpilogueIaSJ_SJ_NS1B_6thread17LinearCombinationIaLi1EiiLNS1G_9ScaleType4KindE0ELNS_15FloatRoundStyleE2EaEENS1_15EpilogueDefaultEEEEEvvEEEEvNT_6ParamsE --------------------------
	.section	.nv.info._ZN7cutlass13device_kernelINS_4gemm6kernel13GemmUniversalIN4cute5tupleIJiiiiEEENS1_10collective13CollectiveMmaINS1_34MainloopSm90TmaGmmaWarpSpecializedILi14ENS5_IJNS4_1CILi8EEENSA_ILi1EEESC_EEENS1_32KernelTmaWarpSpecializedPingpongEEENS5_IJNSA_ILi64EEESG_NSA_ILi128EEEEEEaNS5_IJlSC_lEEEaSJ_NS4_8TiledMMAINS4_8MMA_AtomIJNS4_4SM904GMMA26MMA_64x64x32_S32S8S8_SS_TNEEEENS4_6LayoutINS5_IJSC_SC_SC_EEENS5_IJNSA_ILi0EEESS_SS_EEEEENS5_IJNS4_10UnderscoreESV_SV_EEEEENS4_13SM90_TMA_LOADENS4_14ComposedLayoutINS4_7SwizzleILi3ELi4ELi3EEENS4_18smem_ptr_flag_bitsILi8EEENSQ_INS5_IJSB_SH_EEENS5_IJSH_SC_EEEEEEEvNS4_8identityENS4_23SM90_TMA_LOAD_MULTICASTES17_vS18_EENS_8epilogue10collective6detail29Sm90TmaWarpSpecializedAdapterINS1C_15DefaultEpilogueIaSJ_SJ_NS1B_6thread17LinearCombinationIaLi1EiiLNS1G_9ScaleType4KindE0ELNS_15FloatRoundStyleE2EaEENS1_15EpilogueDefaultEEEEEvvEEEEvNT_6ParamsE,"",@"SHT_CUDA_INFO"
	.sectionflags	@""
	.align	4


	//----- nvinfo : EIATTR_CUDA_API_VERSION
	.align		4
        /*0000*/ 	.byte	0x04, 0x37
        /*0002*/ 	.short	(.L_21 - .L_20)
.L_20:
        /*0004*/ 	.word	0x00000082


	//----- nvinfo : EIATTR_KPARAM_INFO
	.align		4
.L_21:
        /*0008*/ 	.byte	0x04, 0x17
        /*000a*/ 	.short	(.L_23 - .L_22)
.L_22:
        /*000c*/ 	.word	0x00000000
        /*0010*/ 	.short	0x0000
        /*0012*/ 	.short	0x0070
        /*0014*/ 	.byte	0x00, 0xf0, 0x01, 0x10


	//----- nvinfo : EIATTR_SPARSE_MMA_MASK
	.align		4
.L_23:
        /*0018*/ 	.byte	0x03, 0x50
        /*001a*/ 	.short	0x0000


	//----- nvinfo : EIATTR_MAXREG_COUNT
	.align		4
        /*001c*/ 	.byte	0x03, 0x1b
        /*001e*/ 	.short	0x00a8


	//----- nvinfo : EIATTR_NUM_BARRIERS
	.align		4
        /*0020*/ 	.byte	0x02, 0x4c
        /*0022*/ 	.byte	0x01
	.zero		1


	//----- nvinfo : EIATTR_EXTERNS
	.align		4
        /*0024*/ 	.byte	0x04, 0x0f
        /*0026*/ 	.short	(.L_25 - .L_24)


	//   ....[0]....
	.align		4
.L_24:
        /*0028*/ 	.word	index@(__assertfail)


	//----- nvinfo : EIATTR_ANNOTATIONS
	.align		4
.L_25:
        /*002c*/ 	.byte	0x04, 0x55
        /*002e*/ 	.short	(.L_27 - .L_26)


	//   ....[0]....
.L_26:
        /*0030*/ 	.word	0x00000001
        /*0034*/ 	.byte	0x20, 0x0f, 0x00, 0x00, 0x01, 0x00, 0x00, 0x00, 0x10, 0x41, 0x00, 0x00, 0x01, 0x00, 0x00, 0x00
        /*0044*/ 	.byte	0xa0, 0x4d, 0x00, 0x00


	//----- nvinfo : EIATTR_MERCURY_ISA_VERSION
	.align		4
.L_27:
        /*0048*/ 	.byte	0x03, 0x5f
        /*004a*/ 	.short	0x0101


	//----- nvinfo : EIATTR_INT_WARP_WIDE_INSTR_OFFSETS
	.align		4
        /*004c*/ 	.byte	0x04, 0x31
        /*004e*/ 	.short	(.L_29 - .L_28)


	//   ....[0]....
.L_28:
        /*0050*/ 	.word	0x000006e0


	//   ....[1]....
        /*0054*/ 	.word	0x00000700


	//   ....[2]....
        /*0058*/ 	.word	0x00000720


	//   ....[3]....
        /*005c*/ 	.word	0x00000860


	//   ....[4]....
        /*0060*/ 	.word	0x00000870


	//   ....[5]....
        /*0064*/ 	.word	0x00000880


	//   ....[6]....
        /*0068*/ 	.word	0x00000910


	//   ....[7]....
        /*006c*/ 	.word	0x00000960


	//----- nvinfo : EIATTR_COOP_GROUP_MASK_REGIDS
	.align		4
.L_29:
        /*0070*/ 	.byte	0x04, 0x29
        /*0072*/ 	.short	(.L_31 - .L_30)


	//   ....[0]....
.L_30:
        /*0074*/ 	.word	0xffffffff


	//   ....[1]....
        /*0078*/ 	.word	0xffffffff


	//   ....[2]....
        /*007c*/ 	.word	0xffffffff


	//   ....[3]....
        /*0080*/ 	.word	0xffffffff


	//   ....[4]....
        /*0084*/ 	.word	0xffffffff


	//   ....[5]....
        /*0088*/ 	.word	0xffffffff


	//   ....[6]....
        /*008c*/ 	.word	0xffffffff


	//----- nvinfo : EIATTR_COOP_GROUP_INSTR_OFFSETS
	.align		4
.L_31:
        /*0090*/ 	.byte	0x04, 0x28
        /*0092*/ 	.short	(.L_33 - .L_32)


	//   ....[0]....
.L_32:
        /*0094*/ 	.word	0x00000070


	//   ....[1]....
        /*0098*/ 	.word	0x00000080


	//   ....[2]....
        /*009c*/ 	.word	0x00000140


	//   ....[3]....
        /*00a0*/ 	.word	0x00000490


	//   ....[4]....
        /*00a4*/ 	.word	0x000004d0


	//   ....[5]....
        /*00a8*/ 	.word	0x000008a0


	//   ....[6]....
        /*00ac*/ 	.word	0x00000ac0


	//----- nvinfo : EIATTR_REG_RECONFIG
	.align		4
.L_33:
        /*00b0*/ 	.byte	0x01, 0x54
	.zero		2


	//----- nvinfo : EIATTR_SYSCALL_OFFSETS
	.align		4
        /*00b4*/ 	.byte	0x04, 0x46
        /*00b6*/ 	.short	(.L_35 - .L_34)


	//   ....[0]....
.L_34:
        /*00b8*/ 	.word	0x000019d0


	//----- nvinfo : EIATTR_MBARRIER_INSTR_OFFSETS
	.align		4
.L_35:
        /*00bc*/ 	.byte	0x04, 0x39
        /*00be*/ 	.short	(.L_37 - .L_36)


	//   ....[0]....
.L_36:
        /*00c0*/ 	.word	0x000002a0
        /*00c4*/ 	.word	0x000000ff
        /*00c8*/ 	.word	0x00000000
        /*00cc*/ 	.short	0x0100
        /*00ce*/ 	.byte	0x08
	.zero		1


	//   ....[1]....
        /*00d0*/ 	.word	0x000002b0
        /*00d4*/ 	.word	0x000000ff
        /*00d8*/ 	.word	0x00000070
        /*00dc*/ 	.short	0x0100
        /*00de*/ 	.byte	0x08
	.zero		1


	//   ....[2]....
        /*00e0*/ 	.word	0x000002c0
        /*00e4*/ 	.word	0x000000ff
        /*00e8*/ 	.word	0x00000008
        /*00ec*/ 	.short	0x0100
        /*00ee*/ 	.byte	0x08
	.zero		1


	//   ....[3]....
        /*00f0*/ 	.word	0x000002d0
        /*00f4*/ 	.word	0x000000ff
        /*00f8*/ 	.word	0x00000078
        /*00fc*/ 	.short	0x0100
        /*00fe*/ 	.byte	0x08
	.zero		1


	//   ....[4]....
        /*0100*/ 	.word	0x000002e0
        /*0104*/ 	.word	0x000000ff
        /*0108*/ 	.word	0x00000010
        /*010c*/ 	.short	0x0100
        /*010e*/ 	.byte	0x08
	.zero		1


	//   ....[5]....
        /*0110*/ 	.word	0x000002f0
        /*0114*/ 	.word	0x000000ff
        /*0118*/ 	.word	0x00000080
        /*011c*/ 	.short	0x0100
        /*011e*/ 	.byte	0x08
	.zero		1


	//   ....[6]....
        /*0120*/ 	.word	0x00000300
        /*0124*/ 	.word	0x000000ff
        /*0128*/ 	.word	0x00000018
        /*012c*/ 	.short	0x0100
        /*012e*/ 	.byte	0x08
	.zero		1


	//   ....[7]....
        /*0130*/ 	.word	0x00000310
        /*0134*/ 	.word	0x000000ff
        /*0138*/ 	.word	0x00000088
        /*013c*/ 	.short	0x0100
        /*013e*/ 	.byte	0x08
	.zero		1


	//   ....[8]....
        /*0140*/ 	.word	0x00000320
        /*0144*/ 	.word	0x000000ff
        /*0148*/ 	.word	0x00000020
        /*014c*/ 	.short	0x0100
        /*014e*/ 	.byte	0x08
	.zero		1


	//   ....[9]....
        /*0150*/ 	.word	0x00000330
        /*0154*/ 	.word	0x000000ff
        /*0158*/ 	.word	0x00000090
        /*015c*/ 	.short	0x0100
        /*015e*/ 	.byte	0x08
	.zero		1


	//   ....[10]....
        /*0160*/ 	.word	0x00000340
        /*0164*/ 	.word	0x000000ff
        /*0168*/ 	.word	0x00000028
        /*016c*/ 	.short	0x0100
        /*016e*/ 	.byte	0x08
	.zero		1


	//   ....[11]....
        /*0170*/ 	.word	0x00000350
        /*0174*/ 	.word	0x000000ff
        /*0178*/ 	.word	0x00000098
        /*017c*/ 	.short	0x0100
        /*017e*/ 	.byte	0x08
	.zero		1


	//   ....[12]....
        /*0180*/ 	.word	0x00000360
        /*0184*/ 	.word	0x000000ff
        /*0188*/ 	.word	0x00000030
        /*018c*/ 	.short	0x0100
        /*018e*/ 	.byte	0x08
	.zero		1


	//   ....[13]....
        /*0190*/ 	.word	0x00000370
        /*0194*/ 	.word	0x000000ff
        /*0198*/ 	.word	0x000000a0
        /*019c*/ 	.short	0x0100
        /*019e*/ 	.byte	0x08
	.zero		1


	//   ....[14]....
        /*01a0*/ 	.word	0x00000380
        /*01a4*/ 	.word	0x000000ff
        /*01a8*/ 	.word	0x00000038
        /*01ac*/ 	.short	0x0100
        /*01ae*/ 	.byte	0x08
	.zero		1


	//   ....[15]....
        /*01b0*/ 	.word	0x00000390
        /*01b4*/ 	.word	0x000000ff
        /*01b8*/ 	.word	0x000000a8
        /*01bc*/ 	.short	0x0100
        /*01be*/ 	.byte	0x08
	.zero		1


	//   ....[16]....
        /*01c0*/ 	.word	0x000003a0
        /*01c4*/ 	.word	0x000000ff
        /*01c8*/ 	.word	0x00000040
        /*01cc*/ 	.short	0x0100
        /*01ce*/ 	.byte	0x08
	.zero		1


	//   ....[17]....
        /*01d0*/ 	.word	0x000003b0
        /*01d4*/ 	.word	0x000000ff
        /*01d8*/ 	.word	0x000000b0
        /*01dc*/ 	.short	0x0100
        /*01de*/ 	.byte	0x08
	.zero		1


	//   ....[18]....
        /*01e0*/ 	.word	0x000003c0
        /*01e4*/ 	.word	0x000000ff
        /*01e8*/ 	.word	0x00000048
        /*01ec*/ 	.short	0x0100
        /*01ee*/ 	.byte	0x08
	.zero		1


	//   ....[19]....
        /*01f0*/ 	.word	0x000003d0
        /*01f4*/ 	.word	0x000000ff
        /*01f8*/ 	.word	0x000000b8
        /*01fc*/ 	.short	0x0100
        /*01fe*/ 	.byte	0x08
	.zero		1


	//   ....[20]....
        /*0200*/ 	.word	0x000003e0
        /*0204*/ 	.word	0x000000ff
        /*0208*/ 	.word	0x00000050
        /*020c*/ 	.short	0x0100
        /*020e*/ 	.byte	0x08
	.zero		1


	//   ....[21]....
        /*0210*/ 	.word	0x000003f0
        /*0214*/ 	.word	0x000000ff
        /*0218*/ 	.word	0x000000c0
        /*021c*/ 	.short	0x0100
        /*021e*/ 	.byte	0x08
	.zero		1


	//   ....[22]....
        /*0220*/ 	.word	0x00000400
        /*0224*/ 	.word	0x000000ff
        /*0228*/ 	.word	0x00000058
        /*022c*/ 	.short	0x0100
        /*022e*/ 	.byte	0x08
	.zero		1


	//   ....[23]....
        /*0230*/ 	.word	0x00000410
        /*0234*/ 	.word	0x000000ff
        /*0238*/ 	.word	0x000000c8
        /*023c*/ 	.short	0x0100
        /*023e*/ 	.byte	0x08
	.zero		1


	//   ....[24]....
        /*0240*/ 	.word	0x00000420
        /*0244*/ 	.word	0x000000ff
        /*0248*/ 	.word	0x00000060
        /*024c*/ 	.short	0x0100
        /*024e*/ 	.byte	0x08
	.zero		1


	//   ....[25]....
        /*0250*/ 	.word	0x00000430
        /*0254*/ 	.word	0x000000ff
        /*0258*/ 	.word	0x000000d0
        /*025c*/ 	.short	0x0100
        /*025e*/ 	.byte	0x08
	.zero		1


	//   ....[26]....
        /*0260*/ 	.word	0x00000440
        /*0264*/ 	.word	0x000000ff
        /*0268*/ 	.word	0x00000068
        /*026c*/ 	.short	0x0100
        /*026e*/ 	.byte	0x08
	.zero		1


	//   ....[27]....
        /*0270*/ 	.word	0x00000450
        /*0274*/ 	.word	0x000000ff
        /*0278*/ 	.word	0x000000d8
        /*027c*/ 	.short	0x0100
        /*027e*/ 	.byte	0x08
	.zero		1


	//   ....[28]....
        /*0280*/ 	.word	0x000009a0
        /*0284*/ 	.word	0x000000ff
        /*0288*/ 	.word	0x00000110
        /*028c*/ 	.short	0x0100
        /*028e*/ 	.byte	0x08
	.zero		1


	//   ....[29]....
        /*0290*/ 	.word	0x00000a20
        /*0294*/ 	.word	0x000000ff
        /*0298*/ 	.word	0x00000118
        /*029c*/ 	.short	0x0100
        /*029e*/ 	.byte	0x08
	.zero		1


	//   ....[30]....
        /*02a0*/ 	.word	0x00000a40
        /*02a4*/ 	.word	0x000000ff
        /*02a8*/ 	.word	0x000000f0
        /*02ac*/ 	.short	0x0100
        /*02ae*/ 	.byte	0x09
	.zero		1


	//   ....[31]....
        /*02b0*/ 	.word	0x00000a50
        /*02b4*/ 	.word	0x000000ff
        /*02b8*/ 	.word	0x000000f8
        /*02bc*/ 	.short	0x0100
        /*02be*/ 	.byte	0x09
	.zero		1


	//   ....[32]....
        /*02c0*/ 	.word	0x00000a60
        /*02c4*/ 	.word	0x000000ff
        /*02c8*/ 	.word	0x00000100
        /*02cc*/ 	.short	0x0100
        /*02ce*/ 	.byte	0x09
	.zero		1


	//   ....[33]....
        /*02d0*/ 	.word	0x00000a70
        /*02d4*/ 	.word	0x000000ff
        /*02d8*/ 	.word	0x00000108
        /*02dc*/ 	.short	0x0100
        /*02de*/ 	.byte	0x09
	.zero		1


	//   ....[34]....
        /*02e0*/ 	.word	0x000018b0
        /*02e4*/ 	.word	0x0000003f
        /*02e8*/ 	.word	0x00000000
        /*02ec*/ 	.short	0x010a
        /*02ee*/ 	.byte	0x2a
	.zero		1


	//   ....[35]....
        /*02f0*/ 	.word	0x00001a60
        /*02f4*/ 	.word	0x00000003
        /*02f8*/ 	.word	0x00000000
        /*02fc*/ 	.short	0x010a
        /*02fe*/ 	.byte	0x3f
	.zero		1


	//   ....[36]....
        /*0300*/ 	.word	0x00001aa0
        /*0304*/ 	.word	0x00000003
        /*0308*/ 	.word	0x00000000
        /*030c*/ 	.short	0x010a
        /*030e*/ 	.byte	0x3f
	.zero		1


	//   ....[37]....
        /*0310*/ 	.word	0x00001da0
        /*0314*/ 	.word	0x000000ff
        /*0318*/ 	.word	0x00000000
        /*031c*/ 	.short	0x010a
        /*031e*/ 	.byte	0x04
	.zero		1


	//   ....[38]....
        /*0320*/ 	.word	0x00001de0
        /*0324*/ 	.word	0x000000ff
        /*0328*/ 	.word	0x00000000
        /*032c*/ 	.short	0x010a
        /*032e*/ 	.byte	0x04
	.zero		1


	//   ....[39]....
        /*0330*/ 	.word	0x00002040
        /*0334*/ 	.word	0x00000005
        /*0338*/ 	.word	0x00000000
        /*033c*/ 	.short	0x0101
        /*033e*/ 	.byte	0x3f
	.zero		1


	//   ....[40]....
        /*0340*/ 	.word	0x00002140
        /*0344*/ 	.word	0x00000040
        /*0348*/ 	.word	0x00000000
        /*034c*/ 	.short	0x0101
        /*034e*/ 	.byte	0x2f
	.zero		1


	//   ....[41]....
        /*0350*/ 	.word	0x00002260
        /*0354*/ 	.word	0x00000000
        /*0358*/ 	.word	0x00000000
        /*035c*/ 	.short	0x0101
        /*035e*/ 	.byte	0x3f
	.zero		1


	//   ....[42]....
        /*0360*/ 	.word	0x00002320
        /*0364*/ 	.word	0x0000003f
        /*0368*/ 	.word	0x00000010
        /*036c*/ 	.short	0x010a
        /*036e*/ 	.byte	0x2a
	.zero		1


	//   ....[43]....
        /*0370*/ 	.word	0x00004130
        /*0374*/ 	.word	0x00000042
        /*0378*/ 	.word	0x00000000
        /*037c*/ 	.short	0x0101
        /*037e*/ 	.byte	0x2f
	.zero		1


	//   ....[44]....
        /*0380*/ 	.word	0x00004af0
        /*0384*/ 	.word	0x0000000c
        /*0388*/ 	.word	0x00000070
        /*038c*/ 	.short	0x010a
        /*038e*/ 	.byte	0x3f
	.zero		1


	//   ....[45]....
        /*0390*/ 	.word	0x00004ec0
        /*0394*/ 	.word	0x00000004
        /*0398*/ 	.word	0x00000118
        /*039c*/ 	.short	0x0101
        /*039e*/ 	.byte	0x3f
	.zero		1


	//   ....[46]....
        /*03a0*/ 	.word	0x00005650
        /*03a4*/ 	.word	0x00000007
        /*03a8*/ 	.word	0x00000000
        /*03ac*/ 	.short	0x010a
        /*03ae*/ 	.byte	0x3f
	.zero		1


	//   ....[47]....
        /*03b0*/ 	.word	0x000056d0
        /*03b4*/ 	.word	0x00000009
        /*03b8*/ 	.word	0x00000000
        /*03bc*/ 	.short	0x010a
        /*03be*/ 	.byte	0x3f
	.zero		1


	//   ....[48]....
        /*03c0*/ 	.word	0x00005760
        /*03c4*/ 	.word	0x00000006
        /*03c8*/ 	.word	0x00000000
        /*03cc*/ 	.short	0x010a
        /*03ce*/ 	.byte	0x3f
	.zero		1


	//   ....[49]....
        /*03d0*/ 	.word	0x000057f0
        /*03d4*/ 	.word	0x00000009
        /*03d8*/ 	.word	0x00000000
        /*03dc*/ 	.short	0x010a
        /*03de*/ 	.byte	0x3f
	.zero		1


	//   ....[50]....
        /*03e0*/ 	.word	0x00005880
        /*03e4*/ 	.word	0x00000006
        /*03e8*/ 	.word	0x00000000
        /*03ec*/ 	.short	0x010a
        /*03ee*/ 	.byte	0x3f
	.zero		1


	//   ....[51]....
        /*03f0*/ 	.word	0x00005910
        /*03f4*/ 	.word	0x00000009
        /*03f8*/ 	.word	0x00000000
        /*03fc*/ 	.short	0x010a
        /*03fe*/ 	.byte	0x3f
	.zero		1


	//   ....[52]....
        /*0400*/ 	.word	0x000059a0
        /*0404*/ 	.word	0x00000006
        /*0408*/ 	.word	0x00000000
        /*040c*/ 	.short	0x010a
        /*040e*/ 	.byte	0x3f
	.zero		1


	//   ....[53]....
        /*0410*/ 	.word	0x00005a30
        /*0414*/ 	.word	0x00000009
        /*0418*/ 	.word	0x00000000
        /*041c*/ 	.short	0x010a
        /*041e*/ 	.byte	0x3f
	.zero		1


	//   ....[54]....
        /*0420*/ 	.word	0x00005ac0
        /*0424*/ 	.word	0x00000006
        /*0428*/ 	.word	0x00000000
        /*042c*/ 	.short	0x010a
        /*042e*/ 	.byte	0x3f
	.zero		1


	//   ....[55]....
        /*0430*/ 	.word	0x00005b50
        /*0434*/ 	.word	0x00000009
        /*0438*/ 	.word	0x00000000
        /*043c*/ 	.short	0x010a
        /*043e*/ 	.byte	0x3f
	.zero		1


	//   ....[56]....
        /*0440*/ 	.word	0x00005be0
        /*0444*/ 	.word	0x00000006
        /*0448*/ 	.word	0x00000000
        /*044c*/ 	.short	0x010a
        /*044e*/ 	.byte	0x3f
	.zero		1


	//   ....[57]....
        /*0450*/ 	.word	0x00005c70
        /*0454*/ 	.word	0x00000009
        /*0458*/ 	.word	0x00000000
        /*045c*/ 	.short	0x010a
        /*045e*/ 	.byte	0x3f
	.zero		1


	//   ....[58]....
        /*0460*/ 	.word	0x00005d00
        /*0464*/ 	.word	0x00000006
        /*0468*/ 	.word	0x00000000
        /*046c*/ 	.short	0x010a
        /*046e*/ 	.byte	0x3f
	.zero		1


	//   ....[59]....
        /*0470*/ 	.word	0x00005d90
        /*0474*/ 	.word	0x00000003
        /*0478*/ 	.word	0x00000000
        /*047c*/ 	.short	0x010a
        /*047e*/ 	.byte	0x3f
	.zero		1


	//   ....[60]....
        /*0480*/ 	.word	0x00005df0
        /*0484*/ 	.word	0x00000041
        /*0488*/ 	.word	0x00000000
        /*048c*/ 	.short	0x010a
        /*048e*/ 	.byte	0x3f
	.zero		1


	//   ....[61]....
        /*0490*/ 	.word	0x00005e40
        /*0494*/ 	.word	0x00000003
        /*0498*/ 	.word	0x00000000
        /*049c*/ 	.short	0x010a
        /*049e*/ 	.byte	0x3f
	.zero		1


	//   ....[62]....
        /*04a0*/ 	.word	0x00005ea0
        /*04a4*/ 	.word	0x00000005
        /*04a8*/ 	.word	0x00000000
        /*04ac*/ 	.short	0x010a
        /*04ae*/ 	.byte	0x3f
	.zero		1


	//   ....[63]....
        /*04b0*/ 	.word	0x00005ef0
        /*04b4*/ 	.word	0x00000041
        /*04b8*/ 	.word	0x00000010
        /*04bc*/ 	.short	0x010a
        /*04be*/ 	.byte	0x3f
	.zero		1


	//   ....[64]....
        /*04c0*/ 	.word	0x00005fc0
        /*04c4*/ 	.word	0x0000000c
        /*04c8*/ 	.word	0x00000070
        /*04cc*/ 	.short	0x010a
        /*04ce*/ 	.byte	0x3f
	.zero		1


	//   ....[65]....
        /*04d0*/ 	.word	0x00006090
        /*04d4*/ 	.word	0x00000007
        /*04d8*/ 	.word	0x00000000
        /*04dc*/ 	.short	0x010a
        /*04de*/ 	.byte	0x3f
	.zero		1


	//   ....[66]....
        /*04e0*/ 	.word	0x000060e0
        /*04e4*/ 	.word	0x00000009
        /*04e8*/ 	.word	0x00000000
        /*04ec*/ 	.short	0x010a
        /*04ee*/ 	.byte	0x3f
	.zero		1


	//   ....[67]....
        /*04f0*/ 	.word	0x00006130
        /*04f4*/ 	.word	0x00000006
        /*04f8*/ 	.word	0x00000000
        /*04fc*/ 	.short	0x010a
        /*04fe*/ 	.byte	0x3f
	.zero		1


	//   ....[68]....
        /*0500*/ 	.word	0x00006180
        /*0504*/ 	.word	0x00000009
        /*0508*/ 	.word	0x00000000
        /*050c*/ 	.short	0x010a
        /*050e*/ 	.byte	0x3f
	.zero		1


	//   ....[69]....
        /*0510*/ 	.word	0x000061d0
        /*0514*/ 	.word	0x00000006
        /*0518*/ 	.word	0x00000000
        /*051c*/ 	.short	0x010a
        /*051e*/ 	.byte	0x3f
	.zero		1


	//   ....[70]....
        /*0520*/ 	.word	0x00006220
        /*0524*/ 	.word	0x00000009
        /*0528*/ 	.word	0x00000000
        /*052c*/ 	.short	0x010a
        /*052e*/ 	.byte	0x3f
	.zero		1


	//   ....[71]....
        /*0530*/ 	.word	0x00006270
        /*0534*/ 	.word	0x00000006
        /*0538*/ 	.word	0x00000000
        /*053c*/ 	.short	0x010a
        /*053e*/ 	.byte	0x3f
	.zero		1


	//   ....[72]....
        /*0540*/ 	.word	0x000062c0
        /*0544*/ 	.word	0x00000009
        /*0548*/ 	.word	0x00000000
        /*054c*/ 	.short	0x010a
        /*054e*/ 	.byte	0x3f
	.zero		1


	//   ....[73]....
        /*0550*/ 	.word	0x00006310
        /*0554*/ 	.word	0x00000006
        /*0558*/ 	.word	0x00000000
        /*055c*/ 	.short	0x010a
        /*055e*/ 	.byte	0x3f
	.zero		1


	//   ....[74]....
        /*0560*/ 	.word	0x00006360
        /*0564*/ 	.word	0x00000009
        /*0568*/ 	.word	0x00000000
        /*056c*/ 	.short	0x010a
        /*056e*/ 	.byte	0x3f
	.zero		1


	//   ....[75]....
        /*0570*/ 	.word	0x000063b0
        /*0574*/ 	.word	0x00000006
        /*0578*/ 	.word	0x00000000
        /*057c*/ 	.short	0x010a
        /*057e*/ 	.byte	0x3f
	.zero		1


	//   ....[76]....
        /*0580*/ 	.word	0x00006400
        /*0584*/ 	.word	0x00000009
        /*0588*/ 	.word	0x00000000
        /*058c*/ 	.short	0x010a
        /*058e*/ 	.byte	0x3f
	.zero		1


	//   ....[77]....
        /*0590*/ 	.word	0x00006450
        /*0594*/ 	.word	0x00000006
        /*0598*/ 	.word	0x00000000
        /*059c*/ 	.short	0x010a
        /*059e*/ 	.byte	0x3f
	.zero		1


	//----- nvinfo : EIATTR_NUM_MBARRIERS
	.align		4
.L_37:
        /*05a0*/ 	.byte	0x03, 0x38
        /*05a2*/ 	.short	0x0022


	//----- nvinfo : EIATTR_EXIT_INSTR_OFFSETS
	.align		4
        /*05a4*/ 	.byte	0x04, 0x1c
        /*05a6*/ 	.short	(.L_39 - .L_38)


	//   ....[0]....
.L_38:
        /*05a8*/ 	.word	0x00001570


	//   ....[1]....
        /*05ac*/ 	.word	0x000015d0


	//   ....[2]....
        /*05b0*/ 	.word	0x000047c0


	//   ....[3]....
        /*05b4*/ 	.word	0x000047f0


	//   ....[4]....
        /*05b8*/ 	.word	0x00005de0


	//----- nvinfo : EIATTR_MAX_THREADS
	.align		4
.L_39:
        /*05bc*/ 	.byte	0x04, 0x05
        /*05be*/ 	.short	(.L_41 - .L_40)
.L_40:
        /*05c0*/ 	.word	0x00000180
        /*05c4*/ 	.word	0x00000001
        /*05c8*/ 	.word	0x00000001


	//----- nvinfo : EIATTR_CRS_STACK_SIZE
	.align		4
.L_41:
        /*05cc*/ 	.byte	0x04, 0x1e
        /*05ce*/ 	.short	(.L_43 - .L_42)
.L_42:
        /*05d0*/ 	.word	0x00000000


	//----- nvinfo : EIATTR_CBANK_PARAM_SIZE
	.align		4
.L_43:
        /*05d4*/ 	.byte	0x03, 0x19
        /*05d6*/ 	.short	0x0470


	//----- nvinfo : EIATTR_PARAM_CBANK
	.align		4
        /*05d8*/ 	.byte	0x04, 0x0a
        /*05da*/ 	.short	(.L_45 - .L_44)
	.align		4
.L_44:
        /*05dc*/ 	.word	index@(.nv.constant0._ZN7cutlass13device_kernelINS_4gemm6kernel13GemmUniversalIN4cute5tupleIJiiiiEEENS1_10collective13CollectiveMmaINS1_34MainloopSm90TmaGmmaWarpSpecializedILi14ENS5_IJNS4_1CILi8EEENSA_ILi1EEESC_EEENS1_32KernelTmaWarpSpecializedPingpongEEENS5_IJNSA_ILi64EEESG_NSA_ILi128EEEEEEaNS5_IJlSC_lEEEaSJ_NS4_8TiledMMAINS4_8MMA_AtomIJNS4_4SM904GMMA26MMA_64x64x32_S32S8S8_SS_TNEEEENS4_6LayoutINS5_IJSC_SC_SC_EEENS5_IJNSA_ILi0EEESS_SS_EEEEENS5_IJNS4_10UnderscoreESV_SV_EEEEENS4_13SM90_TMA_LOADENS4_14ComposedLayoutINS4_7SwizzleILi3ELi4ELi3EEENS4_18smem_ptr_flag_bitsILi8EEENSQ_INS5_IJSB_SH_EEENS5_IJSH_SC_EEEEEEEvNS4_8identityENS4_23SM90_TMA_LOAD_MULTICASTES17_vS18_EENS_8epilogue10collective6detail29Sm90TmaWarpSpecializedAdapterINS1C_15DefaultEpilogueIaSJ_SJ_NS1B_6thread17LinearCombinationIaLi1EiiLNS1G_9ScaleType4KindE0ELNS_15FloatRoundStyleE2EaEENS1_15EpilogueDefaultEEEEEvvEEEEvNT_6ParamsE)
        /*05e0*/ 	.short	0x0210
        /*05e2*/ 	.short	0x0470


	//----- nvinfo : EIATTR_SW_WAR
	.align		4
.L_45:
        /*05e4*/ 	.byte	0x04, 0x36
        /*05e6*/ 	.short	(.L_47 - .L_46)
.L_46:
        /*05e8*/ 	.word	0x00000008
.L_47:


//--------------------- .nv.callgraph             --------------------------
	.section	.nv.callgraph,"",@"SHT_CUDA_CALLGRAPH"
	.align	4
	.sectionentsize	8
	.align		4
        /*0000*/ 	.word	0x00000000
	.align		4
        /*0004*/ 	.word	0xffffffff
	.align		4
        /*0008*/ 	.word	index@(_ZN7cutlass13device_kernelINS_4gemm6kernel13GemmUniversalIN4cute5tupleIJiiiiEEENS1_10collective13CollectiveMmaINS1_34MainloopSm90TmaGmmaWarpSpecializedILi14ENS5_IJNS4_1CILi8EEENSA_ILi1EEESC_EEENS1_32KernelTmaWarpSpecializedPingpongEEENS5_IJNSA_ILi64EEESG_NSA_ILi128EEEEEEaNS5_IJlSC_lEEEaSJ_NS4_8TiledMMAINS4_8MMA_AtomIJNS4_4SM904GMMA26MMA_64x64x32_S32S8S8_SS_TNEEEENS4_6LayoutINS5_IJSC_SC_SC_EEENS5_IJNSA_ILi0EEESS_SS_EEEEENS5_IJNS4_10UnderscoreESV_SV_EEEEENS4_13SM90_TMA_LOADENS4_14ComposedLayoutINS4_7SwizzleILi3ELi4ELi3EEENS4_18smem_ptr_flag_bitsILi8EEENSQ_INS5_IJSB_SH_EEENS5_IJSH_SC_EEEEEEEvNS4_8identityENS4_23SM90_TMA_LOAD_MULTICASTES17_vS18_EENS_8epilogue10collective6detail29Sm90TmaWarpSpecializedAdapterINS1C_15DefaultEpilogueIaSJ_SJ_NS1B_6thread17LinearCombinationIaLi1EiiLNS1G_9ScaleType4KindE0ELNS_15FloatRoundStyleE2EaEENS1_15EpilogueDefaultEEEEEvvEEEEvNT_6ParamsE)
	.align		4
        /*000c*/ 	.word	index@(__assertfail)
	.align		4
        /*0010*/ 	.word	0x00000000
	.align		4
        /*0014*/ 	.word	0xfffffffe
	.align		4
        /*0018*/ 	.word	0x00000000
	.align		4
        /*001c*/ 	.word	0xfffffffd
	.align		4
        /*0020*/ 	.word	0x00000000
	.align		4
        /*0024*/ 	.word	0xfffffffc


//--------------------- .nv.constant4             --------------------------
	.section	.nv.constant4,"a",@progbits
	.align	8
	.align		8
.nv.constant4:
        /*0000*/ 	.dword	__assertfail
	.align		8
        /*0008*/ 	.dword	__unnamed_1
	.align		8
        /*0010*/ 	.dword	_ZN40_INTERNAL_5c39e1d8_4_k_cu_6ad36260_210964cuda3std3__45__cpo5beginE
	.align		8
        /*0018*/ 	.dword	_ZN40_INTERNAL_5c39e1d8_4_k_cu_6ad36260_210964cuda3std3__45__cpo3endE
	.align		8
        /*0020*/ 	.dword	_ZN40_INTERNAL_5c39e1d8_4_k_cu_6ad36260_210964cuda3std3__45__cpo6cbeginE
	.align		8
        /*0028*/ 	.dword	_ZN40_INTERNAL_5c39e1d8_4_k_cu_6ad36260_210964cuda3std3__45__cpo4cendE
	.align		8
        /*0030*/ 	.dword	_ZN40_INTERNAL_5c39e1d8_4_k_cu_6ad36260_210964cuda3std3__442_GLOBAL__N__5c39e1d8_4_k_cu_6ad36260_210966ignoreE
	.align		8
        /*0038*/ 	.dword	_ZN40_INTERNAL_5c39e1d8_4_k_cu_6ad36260_210964cuda3std3__419piecewise_constructE
	.align		8
        /*0040*/ 	.dword	_ZN40_INTERNAL_5c39e1d8_4_k_cu_6ad36260_210964cuda3std3__48in_placeE
	.align		8
        /*0048*/ 	.dword	_ZN40_INTERNAL_5c39e1d8_4_k_cu_6ad36260_210964cuda3std6ranges3__45__cpo4swapE
	.align		8
        /*0050*/ 	.dword	_ZN40_INTERNAL_5c39e1d8_4_k_cu_6ad36260_210964cuda3std6ranges3__45__cpo9iter_moveE
	.align		8
        /*0058*/ 	.dword	_ZN40_INTERNAL_5c39e1d8_4_k_cu_6ad36260_210964cute7productE
	.align		8
        /*0060*/ 	.dword	_ZN40_INTERNAL_5c39e1d8_4_k_cu_6ad36260_210964cute1_E
	.align		8
        /*0068*/ 	.dword	$str$22
	.align		8
        /*0070*/ 	.dword	$str$23


//--------------------- .text._ZN7cutlass13device_kernelINS_4gemm6kernel13GemmUniversalIN4cute5tupleIJiiiiEEENS1_10collective13CollectiveMmaINS1_34MainloopSm90TmaGmmaWarpSpecializedILi14ENS5_IJNS4_1CILi8EEENSA_ILi1EEESC_EEENS1_32KernelTmaWarpSpecializedPingpongEEENS5_IJNSA_ILi64EEESG_NSA_ILi128EEEEEEaNS5_IJlSC_lEEEaSJ_NS4_8TiledMMAINS4_8MMA_AtomIJNS4_4SM904GMMA26MMA_64x64x32_S32S8S8_SS_TNEEEENS4_6LayoutINS5_IJSC_SC_SC_EEENS5_IJNSA_ILi0EEESS_SS_EEEEENS5_IJNS4_10UnderscoreESV_SV_EEEEENS4_13SM90_TMA_LOADENS4_14ComposedLayoutINS4_7SwizzleILi3ELi4ELi3EEENS4_18smem_ptr_flag_bitsILi8EEENSQ_INS5_IJSB_SH_EEENS5_IJSH_SC_EEEEEEEvNS4_8identityENS4_23SM90_TMA_LOAD_MULTICASTES17_vS18_EENS_8epilogue10collective6detail29Sm90TmaWarpSpecializedAdapterINS1C_15DefaultEpilogueIaSJ_SJ_NS1B_6thread17LinearCombinationIaLi1EiiLNS1G_9ScaleType4KindE0ELNS_15FloatRoundStyleE2EaEENS1_15EpilogueDefaultEEEEEvvEEEEvNT_6ParamsE --------------------------
	.section	.text._ZN7cutlass13device_kernelINS_4gemm6kernel13GemmUniversalIN4cute5tupleIJiiiiEEENS1_10collective13CollectiveMmaINS1_34MainloopSm90TmaGmmaWarpSpecializedILi14ENS5_IJNS4_1CILi8EEENSA_ILi1EEESC_EEENS1_32KernelTmaWarpSpecializedPingpongEEENS5_IJNSA_ILi64EEESG_NSA_ILi128EEEEEEaNS5_IJlSC_lEEEaSJ_NS4_8TiledMMAINS4_8MMA_AtomIJNS4_4SM904GMMA26MMA_64x64x32_S32S8S8_SS_TNEEEENS4_6LayoutINS5_IJSC_SC_SC_EEENS5_IJNSA_ILi0EEESS_SS_EEEEENS5_IJNS4_10UnderscoreESV_SV_EEEEENS4_13SM90_TMA_LOADENS4_14ComposedLayoutINS4_7SwizzleILi3ELi4ELi3EEENS4_18smem_ptr_flag_bitsILi8EEENSQ_INS5_IJSB_SH_EEENS5_IJSH_SC_EEEEEEEvNS4_8identityENS4_23SM90_TMA_LOAD_MULTICASTES17_vS18_EENS_8epilogue10collective6detail29Sm90TmaWarpSpecializedAdapterINS1C_15DefaultEpilogueIaSJ_SJ_NS1B_6thread17LinearCombinationIaLi1EiiLNS1G_9ScaleType4KindE0ELNS_15FloatRoundStyleE2EaEENS1_15EpilogueDefaultEEEEEvvEEEEvNT_6ParamsE,"ax",@progbits
	.align	128
.text._ZN7cutlass13device_kernelINS_4gemm6kernel13GemmUniversalIN4cute5tupleIJiiiiEEENS1_10collective13CollectiveMmaINS1_34MainloopSm90TmaGmmaWarpSpecializedILi14ENS5_IJNS4_1CILi8EEENSA_ILi1EEESC_EEENS1_32KernelTmaWarpSpecializedPingpongEEENS5_IJNSA_ILi64EEESG_NSA_ILi128EEEEEEaNS5_IJlSC_lEEEaSJ_NS4_8TiledMMAINS4_8MMA_AtomIJNS4_4SM904GMMA26MMA_64x64x32_S32S8S8_SS_TNEEEENS4_6LayoutINS5_IJSC_SC_SC_EEENS5_IJNSA_ILi0EEESS_SS_EEEEENS5_IJNS4_10UnderscoreESV_SV_EEEEENS4_13SM90_TMA_LOADENS4_14ComposedLayoutINS4_7SwizzleILi3ELi4ELi3EEENS4_18smem_ptr_flag_bitsILi8EEENSQ_INS5_IJSB_SH_EEENS5_IJSH_SC_EEEEEEEvNS4_8identityENS4_23SM90_TMA_LOAD_MULTICASTES17_vS18_EENS_8epilogue10collective6detail29Sm90TmaWarpSpecializedAdapterINS1C_15DefaultEpilogueIaSJ_SJ_NS1B_6thread17LinearCombinationIaLi1EiiLNS1G_9ScaleType4KindE0ELNS_15FloatRoundStyleE2EaEENS1_15EpilogueDefaultEEEEEvvEEEEvNT_6ParamsE:
        .type           _ZN7cutlass13device_kernelINS_4gemm6kernel13GemmUniversalIN4cute5tupleIJiiiiEEENS1_10collective13CollectiveMmaINS1_34MainloopSm90TmaGmmaWarpSpecializedILi14ENS5_IJNS4_1CILi8EEENSA_ILi1EEESC_EEENS1_32KernelTmaWarpSpecializedPingpongEEENS5_IJNSA_ILi64EEESG_NSA_ILi128EEEEEEaNS5_IJlSC_lEEEaSJ_NS4_8TiledMMAINS4_8MMA_AtomIJNS4_4SM904GMMA26MMA_64x64x32_S32S8S8_SS_TNEEEENS4_6LayoutINS5_IJSC_SC_SC_EEENS5_IJNSA_ILi0EEESS_SS_EEEEENS5_IJNS4_10UnderscoreESV_SV_EEEEENS4_13SM90_TMA_LOADENS4_14ComposedLayoutINS4_7SwizzleILi3ELi4ELi3EEENS4_18smem_ptr_flag_bitsILi8EEENSQ_INS5_IJSB_SH_EEENS5_IJSH_SC_EEEEEEEvNS4_8identityENS4_23SM90_TMA_LOAD_MULTICASTES17_vS18_EENS_8epilogue10collective6detail29Sm90TmaWarpSpecializedAdapterINS1C_15DefaultEpilogueIaSJ_SJ_NS1B_6thread17LinearCombinationIaLi1EiiLNS1G_9ScaleType4KindE0ELNS_15FloatRoundStyleE2EaEENS1_15EpilogueDefaultEEEEEvvEEEEvNT_6ParamsE,@function
        .size           _ZN7cutlass13device_kernelINS_4gemm6kernel13GemmUniversalIN4cute5tupleIJiiiiEEENS1_10collective13CollectiveMmaINS1_34MainloopSm90TmaGmmaWarpSpecializedILi14ENS5_IJNS4_1CILi8EEENSA_ILi1EEESC_EEENS1_32KernelTmaWarpSpecializedPingpongEEENS5_IJNSA_ILi64EEESG_NSA_ILi128EEEEEEaNS5_IJlSC_lEEEaSJ_NS4_8TiledMMAINS4_8MMA_AtomIJNS4_4SM904GMMA26MMA_64x64x32_S32S8S8_SS_TNEEEENS4_6LayoutINS5_IJSC_SC_SC_EEENS5_IJNSA_ILi0EEESS_SS_EEEEENS5_IJNS4_10UnderscoreESV_SV_EEEEENS4_13SM90_TMA_LOADENS4_14ComposedLayoutINS4_7SwizzleILi3ELi4ELi3EEENS4_18smem_ptr_flag_bitsILi8EEENSQ_INS5_IJSB_SH_EEENS5_IJSH_SC_EEEEEEEvNS4_8identityENS4_23SM90_TMA_LOAD_MULTICASTES17_vS18_EENS_8epilogue10collective6detail29Sm90TmaWarpSpecializedAdapterINS1C_15DefaultEpilogueIaSJ_SJ_NS1B_6thread17LinearCombinationIaLi1EiiLNS1G_9ScaleType4KindE0ELNS_15FloatRoundStyleE2EaEENS1_15EpilogueDefaultEEEEEvvEEEEvNT_6ParamsE,(.L_x_164 - _ZN7cutlass13device_kernelINS_4gemm6kernel13GemmUniversalIN4cute5tupleIJiiiiEEENS1_10collective13CollectiveMmaINS1_34MainloopSm90TmaGmmaWarpSpecializedILi14ENS5_IJNS4_1CILi8EEENSA_ILi1EEESC_EEENS1_32KernelTmaWarpSpecializedPingpongEEENS5_IJNSA_ILi64EEESG_NSA_ILi128EEEEEEaNS5_IJlSC_lEEEaSJ_NS4_8TiledMMAINS4_8MMA_AtomIJNS4_4SM904GMMA26MMA_64x64x32_S32S8S8_SS_TNEEEENS4_6LayoutINS5_IJSC_SC_SC_EEENS5_IJNSA_ILi0EEESS_SS_EEEEENS5_IJNS4_10UnderscoreESV_SV_EEEEENS4_13SM90_TMA_LOADENS4_14ComposedLayoutINS4_7SwizzleILi3ELi4ELi3EEENS4_18smem_ptr_flag_bitsILi8EEENSQ_INS5_IJSB_SH_EEENS5_IJSH_SC_EEEEEEEvNS4_8identityENS4_23SM90_TMA_LOAD_MULTICASTES17_vS18_EENS_8epilogue10collective6detail29Sm90TmaWarpSpecializedAdapterINS1C_15DefaultEpilogueIaSJ_SJ_NS1B_6thread17LinearCombinationIaLi1EiiLNS1G_9ScaleType4KindE0ELNS_15FloatRoundStyleE2EaEENS1_15EpilogueDefaultEEEEEvvEEEEvNT_6ParamsE)
        .other          _ZN7cutlass13device_kernelINS_4gemm6kernel13GemmUniversalIN4cute5tupleIJiiiiEEENS1_10collective13CollectiveMmaINS1_34MainloopSm90TmaGmmaWarpSpecializedILi14ENS5_IJNS4_1CILi8EEENSA_ILi1EEESC_EEENS1_32KernelTmaWarpSpecializedPingpongEEENS5_IJNSA_ILi64EEESG_NSA_ILi128EEEEEEaNS5_IJlSC_lEEEaSJ_NS4_8TiledMMAINS4_8MMA_AtomIJNS4_4SM904GMMA26MMA_64x64x32_S32S8S8_SS_TNEEEENS4_6LayoutINS5_IJSC_SC_SC_EEENS5_IJNSA_ILi0EEESS_SS_EEEEENS5_IJNS4_10UnderscoreESV_SV_EEEEENS4_13SM90_TMA_LOADENS4_14ComposedLayoutINS4_7SwizzleILi3ELi4ELi3EEENS4_18smem_ptr_flag_bitsILi8EEENSQ_INS5_IJSB_SH_EEENS5_IJSH_SC_EEEEEEEvNS4_8identityENS4_23SM90_TMA_LOAD_MULTICASTES17_vS18_EENS_8epilogue10collective6detail29Sm90TmaWarpSpecializedAdapterINS1C_15DefaultEpilogueIaSJ_SJ_NS1B_6thread17LinearCombinationIaLi1EiiLNS1G_9ScaleType4KindE0ELNS_15FloatRoundStyleE2EaEENS1_15EpilogueDefaultEEEEEvvEEEEvNT_6ParamsE,@"STO_CUDA_ENTRY STV_DEFAULT"
_ZN7cutlass13device_kernelINS_4gemm6kernel13GemmUniversalIN4cute5tupleIJiiiiEEENS1_10collective13CollectiveMmaINS1_34MainloopSm90TmaGmmaWarpSpecializedILi14ENS5_IJNS4_1CILi8EEENSA_ILi1EEESC_EEENS1_32KernelTmaWarpSpecializedPingpongEEENS5_IJNSA_ILi64EEESG_NSA_ILi128EEEEEEaNS5_IJlSC_lEEEaSJ_NS4_8TiledMMAINS4_8MMA_AtomIJNS4_4SM904GMMA26MMA_64x64x32_S32S8S8_SS_TNEEEENS4_6LayoutINS5_IJSC_SC_SC_EEENS5_IJNSA_ILi0EEESS_SS_EEEEENS5_IJNS4_10UnderscoreESV_SV_EEEEENS4_13SM90_TMA_LOADENS4_14ComposedLayoutINS4_7SwizzleILi3ELi4ELi3EEENS4_18smem_ptr_flag_bitsILi8EEENSQ_INS5_IJSB_SH_EEENS5_IJSH_SC_EEEEEEEvNS4_8identityENS4_23SM90_TMA_LOAD_MULTICASTES17_vS18_EENS_8epilogue10collective6detail29Sm90TmaWarpSpecializedAdapterINS1C_15DefaultEpilogueIaSJ_SJ_NS1B_6thread17LinearCombinationIaLi1EiiLNS1G_9ScaleType4KindE0ELNS_15FloatRoundStyleE2EaEENS1_15EpilogueDefaultEEEEEvvEEEEvNT_6ParamsE:
[----:B------:R-:W0:Y:S02]  /*0000*/  LDC R1, c[0x0][0x28] ;  /* 0x00000a00ff017b82 */ /* 0x000e240000000800 */
[----:B0-----:R-:W-:Y:S01]  /*0010*/  VIADD R1, R1, 0xfffffff8 ;  /* 0xfffffff801017836 */ /* 0x001fe20000000000 */
[----:B------:R-:W0:Y:S01]  /*0020*/  S2R R4, SR_TID.X ;  /* 0x0000000000047919 */ /* 0x000e220000002100 */
[----:B------:R-:W-:Y:S01]  /*0030*/  ELECT P0, URZ, PT ;  /* 0x00000000003f782f */ /* 0x000fe20003800000 */
[----:B------:R-:W-:Y:S01]  /*0040*/  BSSY B0, `(.L_x_0) ;  /* 0x000000f000007945 */ /* 0x000fe20003800000 */
[--C-:B0-----:R-:W-:Y:S02]  /*0050*/  SHF.R.U32.HI R2, RZ, 0x5, R4.reuse ;  /* 0x00000005ff027819 */ /* 0x101fe40000011604 */
[----:B------:R-:W-:-:S03]  /*0060*/  SHF.R.U32.HI R7, RZ, 0x7, R4 ;  /* 0x00000007ff077819 */ /* 0x000fc60000011604 */
[----:B------:R-:W0:Y:S04]  /*0070*/  SHFL.IDX PT, R5, R2, RZ, 0x1f ;  /* 0x00001fff02057589 */ /* 0x000e2800000e0000 */
[----:B------:R1:W2:Y:S01]  /*0080*/  SHFL.IDX PT, R10, R7, RZ, 0x1f ;  /* 0x00001fff070a7589 */ /* 0x0002a200000e0000 */
[----:B0-----:R-:W-:-:S13]  /*0090*/  ISETP.NE.OR P0, PT, R5, RZ, !P0 ;  /* 0x000000ff0500720c */ /* 0x001fda0004705670 */
[----:B-12---:R-:W-:Y:S05]  /*00a0*/  @P0 BRA `(.L_x_1) ;  /* 0x0000000000200947 */ /* 0x006fea0003800000 */
[----:B------:R-:W-:Y:S02]  /*00b0*/  ULDC.64 UR4, c[0x0][0x198] ;  /* 0x0000660000047ab9 */ /* 0x000fe40000000a00 */
[----:B------:R-:W-:Y:S02]  /*00c0*/  UIADD3 UR6, UP0, UR4, 0xf0, URZ ;  /* 0x000000f004067890 */ /* 0x000fe4000ff1e03f */
[----:B------:R-:W-:Y:S02]  /*00d0*/  UIADD3 UR4, UP1, UR4, 0x1f0, URZ ;  /* 0x000001f004047890 */ /* 0x000fe4000ff3e03f */
[----:B------:R-:W-:Y:S02]  /*00e0*/  UIADD3.X UR7, URZ, UR5, URZ, UP0, !UPT ;  /* 0x000000053f077290 */ /* 0x000fe400087fe43f */
[----:B------:R-:W-:-:S07]  /*00f0*/  UIADD3.X UR5, URZ, UR5, URZ, UP1, !UPT ;  /* 0x000000053f057290 */ /* 0x000fce0008ffe43f */
[----:B------:R0:W-:Y:S02]  /*0100*/  UTMACCTL.PF [UR6] ;  /* 0x00000000060079b9 */ /* 0x0001e40008040000 */
[----:B------:R0:W-:Y:S02]  /*0110*/  UTMACCTL.PF [UR4] ;  /* 0x00000000040079b9 */ /* 0x0001e40008040000 */
[----:B0-----:R-:W-:Y:S01]  /*0120*/  NOP ;  /* 0x0000000000007918 */ /* 0x001fe20000000000 */
.L_x_1:
[----:B------:R-:W-:Y:S05]  /*0130*/  BSYNC B0 ;  /* 0x0000000000007941 */ /* 0x000fea0003800000 */
.L_x_0:
[----:B------:R-:W0:Y:S01]  /*0140*/  SHFL.IDX PT, R8, R2, RZ, 0x1f ;  /* 0x00001fff02087589 */ /* 0x000e2200000e0000 */
[----:B------:R-:W-:-:S04]  /*0150*/  SHF.R.S32.HI R3, RZ, 0x1f, R4 ;  /* 0x0000001fff037819 */ /* 0x000fc80000011404 */
[----:B------:R-:W-:-:S04]  /*0160*/  LEA.HI R3, R3, R4, RZ, 0x7 ;  /* 0x0000000403037211 */ /* 0x000fc800078f38ff */
[----:B------:R-:W-:-:S05]  /*0170*/  LOP3.LUT R3, R3, 0xffffff80, RZ, 0xc0, !PT ;  /* 0xffffff8003037812 */ /* 0x000fca00078ec0ff */
[----:B------:R-:W-:Y:S01]  /*0180*/  IMAD.IADD R3, R4, 0x1, -R3 ;  /* 0x0000000104037824 */ /* 0x000fe200078e0a03 */
[----:B0-----:R-:W-:-:S13]  /*0190*/  ISETP.NE.AND P0, PT, R8, RZ, PT ;  /* 0x000000ff0800720c */ /* 0x001fda0003f05270 */
[----:B------:R-:W-:Y:S05]  /*01a0*/  @P0 BRA `(.L_x_2) ;  /* 0x0000000000b40947 */ /* 0x000fea0003800000 */
[----:B------:R-:W-:Y:S01]  /*01b0*/  ELECT P0, URZ, PT ;  /* 0x00000000003f782f */ /* 0x000fe20003800000 */
[----:B------:R-:W-:-:S12]  /*01c0*/  BSSY B0, `(.L_x_2) ;  /* 0x000002b000007945 */ /* 0x000fd80003800000 */
[----:B------:R-:W-:Y:S05]  /*01d0*/  @!P0 BRA `(.L_x_3) ;  /* 0x0000000000a48947 */ /* 0x000fea0003800000 */
[----:B------:R-:W0:Y:S01]  /*01e0*/  S2UR UR8, SR_CgaCtaId ;  /* 0x00000000000879c3 */ /* 0x000e220000008800 */
[----:B------:R-:W-:Y:S01]  /*01f0*/  UMOV UR4, 0x400 ;  /* 0x0000040000047882 */ /* 0x000fe20000000000 */
[----:B------:R-:W-:Y:S01]  /*0200*/  UMOV UR5, 0x1 ;  /* 0x0000000100057882 */ /* 0x000fe20000000000 */
[----:B------:R-:W-:Y:S02]  /*0210*/  UMOV UR6, 0x8 ;  /* 0x0000000800067882 */ /* 0x000fe40000000000 */
[----:B------:R-:W-:-:S04]  /*0220*/  UIADD3 UR6, -UR6, 0x100000, URZ ;  /* 0x0010000006067890 */ /* 0x000fc8000fffe13f */
[----:B------:R-:W-:Y:S02]  /*0230*/  USHF.L.U32 UR7, UR6, 0xb, URZ ;  /* 0x0000000b06077899 */ /* 0x000fe4000800063f */
[----:B------:R-:W-:Y:S02]  /*0240*/  USHF.L.U32 UR6, UR6, 0x1, URZ ;  /* 0x0000000106067899 */ /* 0x000fe4000800063f */
[----:B0-----:R-:W-:Y:S02]  /*0250*/  ULEA UR8, UR8, UR4, 0x18 ;  /* 0x0000000408087291 */ /* 0x001fe4000f8ec03f */
[----:B------:R-:W-:-:S04]  /*0260*/  UIADD3 UR4, -UR5, 0x100000, URZ ;  /* 0x0010000005047890 */ /* 0x000fc8000fffe13f */
[----:B------:R-:W-:Y:S02]  /*0270*/  USHF.L.U32 UR5, UR4, 0xb, URZ ;  /* 0x0000000b04057899 */ /* 0x000fe4000800063f */
[----:B------:R-:W-:Y:S01]  /*0280*/  USHF.L.U32 UR4, UR4, 0x1, URZ ;  /* 0x0000000104047899 */ /* 0x000fe2000800063f */
[----:B------:R-:W0:Y:S11]  /*0290*/  FENCE.VIEW.ASYNC.S ;  /* 0x00000000000073c6 */ /* 0x000e360000000000 */
[----:B0-----:R0:W1:Y:S01]  /*02a0*/  SYNCS.EXCH.64 URZ, [UR8], UR4 ;  /* 0x00000004083f75b2 */ /* 0x0010620008000100 */
[----:B------:R0:W2:Y:S01]  /*02b0*/  SYNCS.EXCH.64 URZ, [UR8+0x70], UR6 ;  /* 0x00007006083f75b2 */ /* 0x0000a20008000100 */
[----:B------:R0:W3:Y:S01]  /*02c0*/  SYNCS.EXCH.64 URZ, [UR8+0x8], UR4 ;  /* 0x00000804083f75b2 */ /* 0x0000e20008000100 */
[----:B------:R0:W4:Y:S01]  /*02d0*/  SYNCS.EXCH.64 URZ, [UR8+0x78], UR6 ;  /* 0x00007806083f75b2 */ /* 0x0001220008000100 */
[----:B------:R0:W0:Y:S01]  /*02e0*/  SYNCS.EXCH.64 URZ, [UR8+0x10], UR4 ;  /* 0x00001004083f75b2 */ /* 0x0000220008000100 */
        /* <DEDUP_REMOVED lines=23> */
[----:B-1234-:R-:W-:Y:S01]  /*0460*/  NOP ;  /* 0x0000000000007918 */ /* 0x01efe20000000000 */
.L_x_3:
[----:B0-----:R-:W-:Y:S05]  /*0470*/  BSYNC B0 ;  /* 0x0000000000007941 */ /* 0x001fea0003800000 */
.L_x_2:
[----:B------:R-:W0:Y:S01]  /*0480*/  S2UR UR12, SR_CTAID.X ;  /* 0x00000000000c79c3 */ /* 0x000e220000002500 */
[----:B------:R-:W1:Y:S01]  /*0490*/  SHFL.IDX PT, R15, R2, RZ, 0x1f ;  /* 0x00001fff020f7589 */ /* 0x000e6200000e0000 */
[----:B------:R-:W-:Y:S02]  /*04a0*/  SHF.R.S32.HI R0, RZ, 0x1f, R3 ;  /* 0x0000001fff007819 */ /* 0x000fe40000011403 */
[----:B------:R-:W-:Y:S02]  /*04b0*/  ELECT P0, URZ, PT ;  /* 0x00000000003f782f */ /* 0x000fe40003800000 */
[----:B------:R-:W-:Y:S01]  /*04c0*/  SHF.R.S32.HI R11, RZ, 0x1f, R8 ;  /* 0x0000001fff0b7819 */ /* 0x000fe20000011408 */
[----:B------:R0:W2:Y:S01]  /*04d0*/  SHFL.IDX PT, R13, R2, RZ, 0x1f ;  /* 0x00001fff020d7589 */ /* 0x0000a200000e0000 */
[----:B------:R-:W-:Y:S02]  /*04e0*/  LEA.HI R6, R0, R3, RZ, 0x3 ;  /* 0x0000000300067211 */ /* 0x000fe400078f18ff */
[----:B------:R-:W-:-:S02]  /*04f0*/  ELECT P1, URZ, PT ;  /* 0x00000000003f782f */ /* 0x000fc40003820000 */
[----:B------:R-:W-:Y:S01]  /*0500*/  LEA.HI R11, R11, R8, RZ, 0x2 ;  /* 0x000000080b0b7211 */ /* 0x000fe200078f10ff */
[----:B------:R-:W-:Y:S01]  /*0510*/  ULDC UR4, c[0x0][0x150] ;  /* 0x0000540000047ab9 */ /* 0x000fe20000000800 */
[--C-:B------:R-:W-:Y:S01]  /*0520*/  SHF.R.S32.HI R9, RZ, 0x3, R6.reuse ;  /* 0x00000003ff097819 */ /* 0x100fe20000011406 */
[----:B------:R-:W3:Y:S01]  /*0530*/  LDC R14, c[0x0][0x140] ;  /* 0x00005000ff0e7b82 */ /* 0x000ee20000000800 */
[----:B------:R-:W-:Y:S01]  /*0540*/  SHF.R.S32.HI R12, RZ, 0x1f, R6 ;  /* 0x0000001fff0c7819 */ /* 0x000fe20000011406 */
[----:B------:R-:W-:Y:S01]  /*0550*/  UMOV UR11, 0x80 ;  /* 0x00000080000b7882 */ /* 0x000fe20000000000 */
[----:B------:R-:W4:Y:S01]  /*0560*/  S2R R6, SR_CTAID.Y ;  /* 0x0000000000067919 */ /* 0x000f220000002600 */
[----:B------:R-:W-:Y:S01]  /*0570*/  LOP3.LUT R11, R11, 0x3ffffffc, RZ, 0xc0, !PT ;  /* 0x3ffffffc0b0b7812 */ /* 0x000fe200078ec0ff */
[----:B------:R-:W-:Y:S01]  /*0580*/  NOP ;  /* 0x0000000000007918 */ /* 0x000fe20000000000 */
[----:B------:R-:W-:Y:S01]  /*0590*/  LEA.HI R12, R12, R9, RZ, 0x2 ;  /* 0x000000090c0c7211 */ /* 0x000fe200078f10ff */
[----:B------:R-:W-:Y:S01]  /*05a0*/  NOP ;  /* 0x0000000000007918 */ /* 0x000fe20000000000 */
[----:B------:R-:W5:Y:S01]  /*05b0*/  LDC R21, c[0x0][0x148] ;  /* 0x00005200ff157b82 */ /* 0x000f620000000800 */
[----:B------:R-:W-:Y:S01]  /*05c0*/  IMAD.IADD R11, R8, 0x1, -R11 ;  /* 0x00000001080b7824 */ /* 0x000fe200078e0a0b */
[----:B------:R-:W-:Y:S01]  /*05d0*/  LOP3.LUT R12, R12, 0xfffffffc, RZ, 0xc0, !PT ;  /* 0xfffffffc0c0c7812 */ /* 0x000fe200078ec0ff */
[C---:B------:R-:W-:Y:S01]  /*05e0*/  VIADD R35, R10.reuse, 0xffffffff ;  /* 0xffffffff0a237836 */ /* 0x040fe20000000000 */
[----:B------:R-:W-:Y:S01]  /*05f0*/  ISETP.NE.AND P4, PT, R10, RZ, PT ;  /* 0x000000ff0a00720c */ /* 0x000fe20003f85270 */
[----:B------:R-:W-:Y:S01]  /*0600*/  IMAD.MOV.U32 R57, RZ, RZ, 0x1 ;  /* 0x00000001ff397424 */ /* 0x000fe200078e00ff */
[----:B0-----:R-:W-:Y:S01]  /*0610*/  I2FP.F32.U32 R2, UR12 ;  /* 0x0000000c00027c45 */ /* 0x001fe20008201000 */
[----:B------:R-:W-:Y:S01]  /*0620*/  IMAD.IADD R12, R9, 0x1, -R12 ;  /* 0x00000001090c7824 */ /* 0x000fe200078e0a0c */
[----:B-1----:R-:W-:-:S02]  /*0630*/  ISETP.NE.OR P0, PT, R15, RZ, !P0 ;  /* 0x000000ff0f00720c */ /* 0x002fc40004705670 */
[----:B--2---:R-:W-:Y:S01]  /*0640*/  ISETP.NE.OR P1, PT, R13, RZ, !P1 ;  /* 0x000000ff0d00720c */ /* 0x004fe20004f25670 */
[----:B------:R-:W-:Y:S01]  /*0650*/  FMUL R8, R2, UR4 ;  /* 0x0000000402087c20 */ /* 0x000fe20008400000 */
[----:B------:R-:W-:Y:S01]  /*0660*/  IMAD R11, R11, 0x4, R12 ;  /* 0x000000040b0b7824 */ /* 0x000fe200078e020c */
[----:B------:R-:W-:Y:S01]  /*0670*/  ULDC UR4, c[0x0][0x154] ;  /* 0x0000550000047ab9 */ /* 0x000fe20000000800 */
[----:B------:R-:W0:Y:S01]  /*0680*/  LDC R12, c[0x0][0x144] ;  /* 0x00005100ff0c7b82 */ /* 0x000e220000000800 */
[----:B------:R-:W-:Y:S01]  /*0690*/  SHF.R.S32.HI R2, RZ, 0x1f, R5 ;  /* 0x0000001fff027819 */ /* 0x000fe20000011405 */
[C---:B------:R-:W-:Y:S01]  /*06a0*/  IMAD.SHL.U32 R56, R11.reuse, 0x4, RZ ;  /* 0x000000040b387824 */ /* 0x040fe200078e00ff */
[----:B------:R-:W1:Y:S01]  /*06b0*/  F2I.U32.TRUNC.NTZ R8, R8 ;  /* 0x0000000800087305 */ /* 0x000e62000020f000 */
[----:B---3--:R-:W-:Y:S02]  /*06c0*/  ISETP.EQ.U32.AND P2, PT, R14, 0x1, PT ;  /* 0x000000010e00780c */ /* 0x008fe40003f42070 */
[----:B------:R-:W-:Y:S01]  /*06d0*/  LEA.HI R2, R2, R5, RZ, 0x2 ;  /* 0x0000000502027211 */ /* 0x000fe200078f10ff */
[----:B------:R-:W-:Y:S01]  /*06e0*/  VOTEU.ALL UP0, P0 ;  /* 0x00000000003f7886 */ /* 0x000fe20000000000 */
[----:B------:R-:W-:Y:S01]  /*06f0*/  LOP3.LUT R56, R11, 0xc, R56, 0x78, !PT ;  /* 0x0000000c0b387812 */ /* 0x000fe200078e7838 */
[----:B------:R-:W-:Y:S01]  /*0700*/  VOTEU.ALL UP1, P1 ;  /* 0x00000000003f7886 */ /* 0x000fe20000820000 */
[----:B------:R-:W-:Y:S01]  /*0710*/  LOP3.LUT R2, R2, 0xfffffffc, RZ, 0xc0, !PT ;  /* 0xfffffffc02027812 */ /* 0x000fe200078ec0ff */
[----:B------:R-:W-:Y:S01]  /*0720*/  VOTEU.ALL UP2, P1 ;  /* 0x00000000003f7886 */ /* 0x000fe20000840000 */
[----:B------:R-:W2:Y:S01]  /*0730*/  @!UP0 S2UR UR7, SR_CgaCtaId ;  /* 0x00000000000789c3 */ /* 0x000ea20000008800 */
[----:B------:R-:W-:Y:S01]  /*0740*/  SHF.R.S32.HI R9, RZ, 0x1f, R56 ;  /* 0x0000001fff097819 */ /* 0x000fe20000011438 */
[----:B------:R-:W-:Y:S01]  /*0750*/  @!UP0 UMOV UR6, 0x400 ;  /* 0x0000040000068882 */ /* 0x000fe20000000000 */
[----:B----4-:R-:W-:Y:S01]  /*0760*/  I2FP.F32.U32 R11, R6 ;  /* 0x00000006000b7245 */ /* 0x010fe20000201000 */
[----:B------:R-:W-:Y:S01]  /*0770*/  IMAD.IADD R5, R5, 0x1, -R2 ;  /* 0x0000000105057824 */ /* 0x000fe200078e0a02 */
[----:B------:R-:W-:Y:S01]  /*0780*/  LEA.HI R9, R9, R56, RZ, 0x3 ;  /* 0x0000003809097211 */ /* 0x000fe200078f18ff */
[----:B-1----:R-:W-:Y:S01]  /*0790*/  IMAD.MOV R13, RZ, RZ, -R8 ;  /* 0x000000ffff0d7224 */ /* 0x002fe200078e0a08 */
[----:B------:R-:W-:Y:S01]  /*07a0*/  @!UP1 UMOV UR9, 0x400 ;  /* 0x0000040000099882 */ /* 0x000fe20000000000 */
[----:B------:R-:W1:Y:S01]  /*07b0*/  @!UP1 S2UR UR10, SR_CgaCtaId ;  /* 0x00000000000a99c3 */ /* 0x000e620000008800 */
[----:B------:R-:W-:Y:S01]  /*07c0*/  FMUL R8, R11, UR4 ;  /* 0x000000040b087c20 */ /* 0x000fe20008400000 */
[----:B------:R-:W-:Y:S01]  /*07d0*/  LOP3.LUT R11, R9, 0xfffffff8, RZ, 0xc0, !PT ;  /* 0xfffffff8090b7812 */ /* 0x000fe200078ec0ff */
[----:B------:R-:W-:Y:S01]  /*07e0*/  UMOV UR4, 0x20 ;  /* 0x0000002000047882 */ /* 0x000fe20000000000 */
[----:B0-----:R-:W-:Y:S01]  /*07f0*/  IMAD R20, R12, R13, UR12 ;  /* 0x0000000c0c147e24 */ /* 0x001fe2000f8e020d */
[----:B------:R-:W-:-:S04]  /*0800*/  @!UP0 UIADD3 UR4, -UR4, 0x100000, URZ ;  /* 0x0010000004048890 */ /* 0x000fc8000fffe13f */
[----:B------:R-:W-:Y:S02]  /*0810*/  @!UP0 USHF.L.U32 UR5, UR4, 0xb, URZ ;  /* 0x0000000b04058899 */ /* 0x000fe4000800063f */
[----:B------:R-:W-:Y:S01]  /*0820*/  @!UP0 USHF.L.U32 UR4, UR4, 0x1, URZ ;  /* 0x0000000104048899 */ /* 0x000fe2000800063f */
[----:B------:R-:W-:Y:S01]  /*0830*/  ISETP.GE.U32.AND P6, PT, R35, 0x2, PT ;  /* 0x000000022300780c */ /* 0x000fe20003fc6070 */
[----:B------:R-:W0:Y:S01]  /*0840*/  F2I.U32.TRUNC.NTZ R8, R8 ;  /* 0x0000000800087305 */ /* 0x000e22000020f000 */
[----:B------:R-:W-:Y:S01]  /*0850*/  IMAD.IADD R11, R56, 0x1, -R11 ;  /* 0x00000001380b7824 */ /* 0x000fe200078e0a0b */
[----:B------:R-:W-:Y:S01]  /*0860*/  VOTEU.ALL UP3, P1 ;  /* 0x00000000003f7886 */ /* 0x000fe20000860000 */
[----:B------:R-:W-:Y:S01]  /*0870*/  VOTEU.ALL UP4, P1 ;  /* 0x00000000003f7886 */ /* 0x000fe20000880000 */
[----:B------:R-:W-:Y:S01]  /*0880*/  VOTEU.ALL UP5, P1 ;  /* 0x00000000003f7886 */ /* 0x000fe200008a0000 */
[----:B------:R-:W-:Y:S01]  /*0890*/  ISETP.NE.AND P1, PT, R5, 0x3, PT ;  /* 0x000000030500780c */ /* 0x000fe20003f25270 */
[----:B------:R3:W4:Y:S01]  /*08a0*/  SHFL.IDX PT, R14, R7, RZ, 0x1f ;  /* 0x00001fff070e7589 */ /* 0x00072200000e0000 */
[----:B------:R-:W-:Y:S01]  /*08b0*/  ISETP.NE.AND P3, PT, R11, R20, PT ;  /* 0x000000140b00720c */ /* 0x000fe20003f65270 */
[----:B--2---:R-:W-:Y:S01]  /*08c0*/  @!UP0 ULEA UR8, UR7, UR6, 0x18 ;  /* 0x0000000607088291 */ /* 0x004fe2000f8ec03f */
[----:B------:R-:W-:Y:S01]  /*08d0*/  ISETP.EQ.OR P1, PT, R5, RZ, !P1 ;  /* 0x000000ff0500720c */ /* 0x000fe20004f22670 */
[----:B------:R-:W-:-:S04]  /*08e0*/  @!UP1 UIADD3 UR6, -UR11, 0x100000, URZ ;  /* 0x001000000b069890 */ /* 0x000fc8000fffe13f */
[----:B------:R-:W-:Y:S02]  /*08f0*/  @!UP1 USHF.L.U32 UR7, UR6, 0xb, URZ ;  /* 0x0000000b06079899 */ /* 0x000fe4000800063f */
[----:B------:R-:W-:Y:S01]  /*0900*/  @!UP1 USHF.L.U32 UR6, UR6, 0x1, URZ ;  /* 0x0000000106069899 */ /* 0x000fe2000800063f */
[----:B------:R-:W-:Y:S01]  /*0910*/  VOTEU.ALL UP0, P0 ;  /* 0x00000000003f7886 */ /* 0x000fe20000000000 */
[----:B------:R-:W-:Y:S01]  /*0920*/  ISETP.EQ.AND P1, PT, R10, RZ, P1 ;  /* 0x000000ff0a00720c */ /* 0x000fe20000f22270 */
[----:B0-----:R-:W-:Y:S01]  /*0930*/  IMAD.MOV R24, RZ, RZ, -R8 ;  /* 0x000000ffff187224 */ /* 0x001fe200078e0a08 */
[----:B-1----:R-:W-:Y:S02]  /*0940*/  @!UP1 ULEA UR9, UR10, UR9, 0x18 ;  /* 0x000000090a099291 */ /* 0x002fe4000f8ec03f */
[----:B------:R-:W-:Y:S01]  /*0950*/  SEL R16, RZ, 0x1, !P1 ;  /* 0x00000001ff107807 */ /* 0x000fe20004800000 */
[----:B------:R-:W-:Y:S01]  /*0960*/  VOTEU.ALL UP1, P0 ;  /* 0x00000000003f7886 */ /* 0x000fe20000020000 */
[----:B-----5:R-:W-:Y:S01]  /*0970*/  IMAD R2, R21, R24, R6 ;  /* 0x0000001815027224 */ /* 0x020fe200078e0206 */
[----:B------:R-:W-:Y:S01]  /*0980*/  @P3 SHF.R.S32.HI R9, RZ, 0x3, R9 ;  /* 0x00000003ff093819 */ /* 0x000fe20000011409 */
[----:B------:R-:W0:Y:S02]  /*0990*/  FENCE.VIEW.ASYNC.S ;  /* 0x00000000000073c6 */ /* 0x000e240000000000 */
[----:B0-----:R3:W0:Y:S01]  /*09a0*/  @!UP0 SYNCS.EXCH.64 URZ, [UR8+0x110], UR4 ;  /* 0x00011004083f85b2 */ /* 0x0016220008000100 */
[----:B------:R-:W-:-:S02]  /*09b0*/  LOP3.LUT P0, RZ, R3, 0x7, RZ, 0xc0, !PT ;  /* 0x0000000703ff7812 */ /* 0x000fc4000780c0ff */
[----:B------:R-:W-:Y:S02]  /*09c0*/  @P3 ISETP.NE.AND P5, PT, R9, R2, PT ;  /* 0x000000020900320c */ /* 0x000fe40003fa5270 */
[----:B------:R-:W-:Y:S02]  /*09d0*/  ISETP.LT.U32.AND P0, PT, R56, 0x8, !P0 ;  /* 0x000000083800780c */ /* 0x000fe40004701070 */
[----:B------:R-:W-:Y:S02]  /*09e0*/  @P3 SEL R57, RZ, 0x1, P5 ;  /* 0x00000001ff393807 */ /* 0x000fe40002800000 */
[----:B------:R-:W-:Y:S02]  /*09f0*/  SEL R2, RZ, 0x1, !P0 ;  /* 0x00000001ff027807 */ /* 0x000fe40004000000 */
[----:B------:R-:W-:Y:S02]  /*0a00*/  SEL R16, R16, 0x2, P6 ;  /* 0x0000000210107807 */ /* 0x000fe40003000000 */
[----:B------:R-:W-:Y:S01]  /*0a10*/  LOP3.LUT R57, R57, R2, RZ, 0xc0, !PT ;  /* 0x0000000239397212 */ /* 0x000fe200078ec0ff */
[----:B------:R3:W1:Y:S01]  /*0a20*/  @!UP1 SYNCS.EXCH.64 URZ, [UR8+0x118], UR4 ;  /* 0x00011804083f95b2 */ /* 0x0006620008000100 */
[----:B------:R-:W-:Y:S01]  /*0a30*/  NOP ;  /* 0x0000000000007918 */ /* 0x000fe20000000000 */
[----:B------:R3:W2:Y:S01]  /*0a40*/  @!UP2 SYNCS.EXCH.64 URZ, [UR9+0xf0], UR6 ;  /* 0x0000f006093fa5b2 */ /* 0x0006a20008000100 */
[----:B------:R3:W0:Y:S01]  /*0a50*/  @!UP3 SYNCS.EXCH.64 URZ, [UR9+0xf8], UR6 ;  /* 0x0000f806093fb5b2 */ /* 0x0006220008000100 */
[----:B------:R3:W0:Y:S01]  /*0a60*/  @!UP4 SYNCS.EXCH.64 URZ, [UR9+0x100], UR6 ;  /* 0x00010006093fc5b2 */ /* 0x0006220008000100 */
[----:B------:R3:W0:Y:S01]  /*0a70*/  @!UP5 SYNCS.EXCH.64 URZ, [UR9+0x108], UR6 ;  /* 0x00010806093fd5b2 */ /* 0x0006220008000100 */
[----:B------:R-:W-:Y:S01]  /*0a80*/  NOP ;  /* 0x0000000000007918 */ /* 0x000fe20000000000 */
[----:B---34-:R-:W-:Y:S05]  /*0a90*/  @!P2 BRA `(.L_x_4) ;  /* 0x000000000008a947 */ /* 0x018fea0003800000 */
[----:B012---:R-:W-:Y:S01]  /*0aa0*/  UCGABAR_ARV ;  /* 0x00000000000079c7 */ /* 0x007fe20008000000 */
[----:B------:R-:W-:Y:S05]  /*0ab0*/  BRA `(.L_x_5) ;  /* 0x0000000000047947 */ /* 0x000fea0003800000 */
.L_x_4:
[----:B012---:R-:W-:Y:S01]  /*0ac0*/  NOP ;  /* 0x0000000000007918 */ /* 0x007fe20000000000 */
.L_x_5:
[----:B------:R-:W-:Y:S01]  /*0ad0*/  ULDC.64 UR4, c[0x0][0x598] ;  /* 0x0001660000047ab9 */ /* 0x000fe20000000a00 */
[----:B------:R-:W-:Y:S01]  /*0ae0*/  ULDC.64 UR36, c[0x0][0x208] ;  /* 0x0000820000247ab9 */ /* 0x000fe20000000a00 */
[----:B------:R-:W-:-:S04]  /*0af0*/  ISETP.NE.U32.AND P0, PT, RZ, UR4, PT ;  /* 0x00000004ff007c0c */ /* 0x000fc8000bf05070 */
[----:B------:R-:W-:-:S13]  /*0b00*/  ISETP.NE.AND.EX P0, PT, RZ, UR5, PT, P0 ;  /* 0x00000005ff007c0c */ /* 0x000fda000bf05300 */
[----:B------:R-:W-:Y:S05]  /*0b10*/  @!P0 BRA `(.L_x_6) ;  /* 0x00000000001c8947 */ /* 0x000fea0003800000 */
[----:B------:R-:W0:Y:S02]  /*0b20*/  LDC.64 R8, c[0x0][0x598] ;  /* 0x00016600ff087b82 */ /* 0x000e240000000a00 */
[----:B0-----:R-:W2:Y:S02]  /*0b30*/  LDG.E.64 R8, desc[UR36][R8.64] ;  /* 0x0000002408087981 */ /* 0x001ea4000c1e1b00 */
[----:B--2---:R-:W-:-:S04]  /*0b40*/  ISETP.NE.U32.AND P0, PT, R8, RZ, PT ;  /* 0x000000ff0800720c */ /* 0x004fc80003f05070 */
[----:B------:R-:W-:-:S13]  /*0b50*/  ISETP.NE.AND.EX P0, PT, R9, RZ, PT, P0 ;  /* 0x000000ff0900720c */ /* 0x000fda0003f05300 */
[----:B------:R-:W-:Y:S05]  /*0b60*/  @!P0 BRA `(.L_x_6) ;  /* 0x0000000000088947 */ /* 0x000fea0003800000 */
[----:B------:R0:W5:Y:S01]  /*0b70*/  LD.E R58, desc[UR36][R8.64] ;  /* 0x00000024083a7980 */ /* 0x000162000c101900 */
[----:B------:R-:W-:Y:S05]  /*0b80*/  BRA `(.L_x_7) ;  /* 0x0000000000247947 */ /* 0x000fea0003800000 */
.L_x_6:
[----:B------:R-:W-:Y:S02]  /*0b90*/  ULDC.64 UR4, c[0x0][0x588] ;  /* 0x0001620000047ab9 */ /* 0x000fe40000000a00 */
[----:B------:R-:W-:-:S04]  /*0ba0*/  ISETP.NE.U32.AND P0, PT, RZ, UR4, PT ;  /* 0x00000004ff007c0c */ /* 0x000fc8000bf05070 */
[----:B------:R-:W-:-:S13]  /*0bb0*/  ISETP.NE.AND.EX P0, PT, RZ, UR5, PT, P0 ;  /* 0x00000005ff007c0c */ /* 0x000fda000bf05300 */
[----:B------:R-:W-:Y:S05]  /*0bc0*/  @!P0 BRA `(.L_x_8) ;  /* 0x00000000000c8947 */ /* 0x000fea0003800000 */
[----:B------:R-:W0:Y:S02]  /*0bd0*/  LDC.64 R58, c[0x0][0x588] ;  /* 0x00016200ff3a7b82 */ /* 0x000e240000000a00 */
[----:B0-----:R1:W5:Y:S01]  /*0be0*/  LDG.E R58, desc[UR36][R58.64] ;  /* 0x000000243a3a7981 */ /* 0x001362000c1e1900 */
[----:B------:R-:W-:Y:S05]  /*0bf0*/  BRA `(.L_x_7) ;  /* 0x0000000000087947 */ /* 0x000fea0003800000 */
.L_x_8:
[----:B------:R-:W-:Y:S02]  /*0c00*/  ULDC UR4, c[0x0][0x580] ;  /* 0x0001600000047ab9 */ /* 0x000fe40000000800 */
[----:B------:R-:W-:-:S07]  /*0c10*/  IMAD.U32 R58, RZ, RZ, UR4 ;  /* 0x00000004ff3a7e24 */ /* 0x000fce000f8e00ff */
.L_x_7:
[----:B------:R-:W-:Y:S02]  /*0c20*/  ULDC.64 UR4, c[0x0][0x5a0] ;  /* 0x0001680000047ab9 */ /* 0x000fe40000000a00 */
[----:B------:R-:W-:-:S04]  /*0c30*/  ISETP.NE.U32.AND P0, PT, RZ, UR4, PT ;  /* 0x00000004ff007c0c */ /* 0x000fc8000bf05070 */
[----:B------:R-:W-:-:S13]  /*0c40*/  ISETP.NE.AND.EX P0, PT, RZ, UR5, PT, P0 ;  /* 0x00000005ff007c0c */ /* 0x000fda000bf05300 */
[----:B------:R-:W-:Y:S05]  /*0c50*/  @!P0 BRA `(.L_x_9) ;  /* 0x00000000001c8947 */ /* 0x000fea0003800000 */
[----:B0-----:R-:W0:Y:S02]  /*0c60*/  LDC.64 R8, c[0x0][0x5a0] ;  /* 0x00016800ff087b82 */ /* 0x001e240000000a00 */
[----:B0-----:R-:W2:Y:S02]  /*0c70*/  LDG.E.64 R8, desc[UR36][R8.64] ;  /* 0x0000002408087981 */ /* 0x001ea4000c1e1b00 */
[----:B--2---:R-:W-:-:S04]  /*0c80*/  ISETP.NE.U32.AND P0, PT, R8, RZ, PT ;  /* 0x000000ff0800720c */ /* 0x004fc80003f05070 */
[----:B------:R-:W-:-:S13]  /*0c90*/  ISETP.NE.AND.EX P0, PT, R9, RZ, PT, P0 ;  /* 0x000000ff0900720c */ /* 0x000fda0003f05300 */
[----:B------:R-:W-:Y:S05]  /*0ca0*/  @!P0 BRA `(.L_x_9) ;  /* 0x0000000000088947 */ /* 0x000fea0003800000 */
[----:B-1----:R0:W5:Y:S01]  /*0cb0*/  LD.E R59, desc[UR36][R8.64] ;  /* 0x00000024083b7980 */ /* 0x002162000c101900 */
[----:B------:R-:W-:Y:S05]  /*0cc0*/  BRA `(.L_x_10) ;  /* 0x0000000000247947 */ /* 0x000fea0003800000 */
.L_x_9:
[----:B------:R-:W-:Y:S02]  /*0cd0*/  ULDC.64 UR4, c[0x0][0x590] ;  /* 0x0001640000047ab9 */ /* 0x000fe40000000a00 */
[----:B------:R-:W-:-:S04]  /*0ce0*/  ISETP.NE.U32.AND P0, PT, RZ, UR4, PT ;  /* 0x00000004ff007c0c */ /* 0x000fc8000bf05070 */
[----:B------:R-:W-:-:S13]  /*0cf0*/  ISETP.NE.AND.EX P0, PT, RZ, UR5, PT, P0 ;  /* 0x00000005ff007c0c */ /* 0x000fda000bf05300 */
[----:B------:R-:W-:Y:S05]  /*0d00*/  @!P0 BRA `(.L_x_11) ;  /* 0x00000000000c8947 */ /* 0x000fea0003800000 */
[----:B0-----:R-:W1:Y:S02]  /*0d10*/  LDC.64 R8, c[0x0][0x590] ;  /* 0x00016400ff087b82 */ /* 0x001e640000000a00 */
[----:B-1----:R1:W5:Y:S01]  /*0d20*/  LDG.E R59, desc[UR36][R8.64] ;  /* 0x00000024083b7981 */ /* 0x002362000c1e1900 */
[----:B------:R-:W-:Y:S05]  /*0d30*/  BRA `(.L_x_10) ;  /* 0x0000000000087947 */ /* 0x000fea0003800000 */
.L_x_11:
[----:B------:R-:W-:Y:S02]  /*0d40*/  ULDC UR4, c[0x0][0x584] ;  /* 0x0001610000047ab9 */ /* 0x000fe40000000800 */
[----:B-1----:R-:W-:-:S07]  /*0d50*/  IMAD.U32 R59, RZ, RZ, UR4 ;  /* 0x00000004ff3b7e24 */ /* 0x002fce000f8e00ff */
.L_x_10:
[----:B------:R-:W2:Y:S01]  /*0d60*/  LDC R2, c[0x0][0x65c] ;  /* 0x00019700ff027b82 */ /* 0x000ea20000000800 */
[----:B------:R-:W-:Y:S01]  /*0d70*/  ULDC UR6, c[0x0][0x28c] ;  /* 0x0000a30000067ab9 */ /* 0x000fe20000000800 */
[----:B------:R-:W-:Y:S01]  /*0d80*/  ISETP.NE.AND P0, PT, R10, 0x2, PT ;  /* 0x000000020a00780c */ /* 0x000fe20003f05270 */
[----:B------:R-:W-:Y:S01]  /*0d90*/  UIADD3 UR6, UR6, 0x7f, URZ ;  /* 0x0000007f06067890 */ /* 0x000fe2000fffe03f */
[----:B01----:R-:W-:Y:S01]  /*0da0*/  IMAD.U32 R8, RZ, RZ, UR12 ;  /* 0x0000000cff087e24 */ /* 0x003fe2000f8e00ff */
[----:B------:R-:W-:Y:S01]  /*0db0*/  UMOV UR38, URZ ;  /* 0x0000003f00267c82 */ /* 0x000fe20008000000 */
[----:B------:R-:W-:Y:S01]  /*0dc0*/  IMAD.MOV.U32 R9, RZ, RZ, RZ ;  /* 0x000000ffff097224 */ /* 0x000fe200078e00ff */
[----:B------:R-:W-:Y:S01]  /*0dd0*/  USHF.R.S32.HI UR7, URZ, 0x1f, UR6 ;  /* 0x0000001f3f077899 */ /* 0x000fe20008011406 */
[----:B------:R-:W-:Y:S01]  /*0de0*/  UMOV UR39, URZ ;  /* 0x0000003f00277c82 */ /* 0x000fe20008000000 */
[----:B------:R-:W-:Y:S02]  /*0df0*/  ULDC.64 UR8, c[0x0][0x650] ;  /* 0x0001940000087ab9 */ /* 0x000fe40000000a00 */
[----:B------:R-:W-:-:S04]  /*0e00*/  ULEA.HI UR7, UR7, UR6, URZ, 0x7 ;  /* 0x0000000607077291 */ /* 0x000fc8000f8f383f */
[----:B------:R-:W-:Y:S01]  /*0e10*/  USHF.R.S32.HI UR40, URZ, 0x7, UR7 ;  /* 0x000000073f287899 */ /* 0x000fe20008011407 */
[----:B--2---:R-:W-:-:S13]  /*0e20*/  ISETP.NE.AND P1, PT, R2, 0x1, PT ;  /* 0x000000010200780c */ /* 0x004fda0003f25270 */
[----:B------:R-:W0:Y:S01]  /*0e30*/  @P1 LDC R19, c[0x0][0x10] ;  /* 0x00000400ff131b82 */ /* 0x000e220000000800 */
[----:B------:R-:W-:Y:S02]  /*0e40*/  @P1 IMAD.MOV.U32 R7, RZ, RZ, RZ ;  /* 0x000000ffff071224 */ /* 0x000fe400078e00ff */
[----:B------:R-:W-:-:S05]  /*0e50*/  @P1 IMAD.MOV.U32 R17, RZ, RZ, RZ ;  /* 0x000000ffff111224 */ /* 0x000fca00078e00ff */
[----:B------:R-:W1:Y:S01]  /*0e60*/  @!P1 LDC R11, c[0x0][0xc] ;  /* 0x00000300ff0b9b82 */ /* 0x000e620000000800 */
[----:B------:R-:W-:Y:S01]  /*0e70*/  ULDC UR4, c[0x0][0xc] ;  /* 0x0000030000047ab9 */ /* 0x000fe20000000800 */
[----:B------:R-:W-:Y:S02]  /*0e80*/  ULDC UR5, c[0x0][0x10] ;  /* 0x0000040000057ab9 */ /* 0x000fe40000000800 */
[----:B------:R-:W-:-:S04]  /*0e90*/  UIMAD.WIDE.U32 UR4, UR4, UR5, URZ ;  /* 0x00000005040472a5 */ /* 0x000fc8000f8e003f */
[----:B------:R-:W2:Y:S01]  /*0ea0*/  LDC R2, c[0x0][0x14] ;  /* 0x00000500ff027b82 */ /* 0x000ea20000000800 */
[----:B0-----:R-:W-:-:S04]  /*0eb0*/  @P1 IMAD.WIDE.U32 R18, R19, UR12, R6 ;  /* 0x0000000c13121c25 */ /* 0x001fc8000f8e0006 */
[----:B------:R-:W-:Y:S02]  /*0ec0*/  @P1 IMAD.IADD R17, R19, 0x1, R17 ;  /* 0x0000000113111824 */ /* 0x000fe400078e0211 */
[----:B-1----:R-:W-:-:S04]  /*0ed0*/  @!P1 IMAD.WIDE.U32 R8, R6, R11, R8 ;  /* 0x0000000b06089225 */ /* 0x002fc800078e0008 */
[----:B------:R-:W-:Y:S02]  /*0ee0*/  @!P1 IMAD.MOV.U32 R18, RZ, RZ, R8 ;  /* 0x000000ffff129224 */ /* 0x000fe400078e0008 */
[----:B------:R-:W-:Y:S02]  /*0ef0*/  @!P1 IMAD.MOV.U32 R17, RZ, RZ, R9 ;  /* 0x000000ffff119224 */ /* 0x000fe400078e0009 */
[----:B--2---:R-:W-:-:S04]  /*0f00*/  IMAD.WIDE.U32 R12, R2, UR4, RZ ;  /* 0x00000004020c7c25 */ /* 0x004fc8000f8e00ff */
[----:B------:R-:W-:Y:S01]  /*0f10*/  IMAD R23, R2, UR5, RZ ;  /* 0x0000000502177c24 */ /* 0x000fe2000f8e02ff */
[----:B------:R0:W-:Y:S03]  /*0f20*/  STL.64 [R1], R12 ;  /* 0x0000000c01007387 */ /* 0x0001e60000100a00 */
[----:B------:R-:W-:Y:S01]  /*0f30*/  IMAD.IADD R23, R13, 0x1, R23 ;  /* 0x000000010d177824 */ /* 0x000fe200078e0217 */
[----:B------:R-:W-:Y:S06]  /*0f40*/  @P0 BRA `(.L_x_12) ;  /* 0x0000000000240947 */ /* 0x000fec0003800000 */
[----:B------:R-:W-:Y:S01]  /*0f50*/  USHF.R.U32.HI UR4, URZ, 0x1, UR40 ;  /* 0x000000013f047899 */ /* 0x000fe20008011628 */
[----:B------:R-:W-:Y:S01]  /*0f60*/  IADD3 R18, P0, R18, R12, RZ ;  /* 0x0000000c12127210 */ /* 0x000fe20007f1e0ff */
[----:B------:R-:W-:Y:S02]  /*0f70*/  UISETP.GE.U32.AND UP0, UPT, UR40, 0xe, UPT ;  /* 0x0000000e2800788c */ /* 0x000fe4000bf06070 */
[----:B------:R-:W-:Y:S02]  /*0f80*/  UIMAD.WIDE.U32 UR4, UR4, -0x6db6db6d, URZ ;  /* 0x92492493040478a5 */ /* 0x000fe4000f8e003f */
[----:B------:R-:W-:Y:S01]  /*0f90*/  IMAD.X R17, R23, 0x1, R17, P0 ;  /* 0x0000000117117824 */ /* 0x000fe200000e0611 */
[----:B------:R-:W-:Y:S01]  /*0fa0*/  UMOV UR39, URZ ;  /* 0x0000003f00277c82 */ /* 0x000fe20008000000 */
[----:B------:R-:W-:-:S04]  /*0fb0*/  USHF.R.U32.HI UR4, URZ, 0x2, UR5 ;  /* 0x000000023f047899 */ /* 0x000fc80008011605 */
[----:B------:R-:W-:Y:S02]  /*0fc0*/  UIMAD UR38, UR4, -0xe, UR40 ;  /* 0xfffffff2042678a4 */ /* 0x000fe4000f8e0228 */
[----:B------:R-:W-:-:S12]  /*0fd0*/  @UP0 ULOP3.LUT UR39, UR4, 0x1, URZ, 0xc0, !UPT ;  /* 0x0000000104270892 */ /* 0x000fd8000f8ec03f */
.L_x_12:
[----:B------:R-:W-:Y:S01]  /*0fe0*/  ISETP.GE.U32.AND P0, PT, R18, UR8, PT ;  /* 0x0000000812007c0c */ /* 0x000fe2000bf06070 */
[----:B------:R-:W-:Y:S01]  /*0ff0*/  IMAD.MOV.U32 R19, RZ, RZ, -0x1 ;  /* 0xffffffffff137424 */ /* 0x000fe200078e00ff */
[----:B------:R-:W-:Y:S01]  /*1000*/  PRMT R8, RZ, 0x7610, R8 ;  /* 0x00007610ff087816 */ /* 0x000fe20000000008 */
[----:B------:R-:W-:Y:S01]  /*1010*/  IMAD.MOV.U32 R22, RZ, RZ, -0x1 ;  /* 0xffffffffff167424 */ /* 0x000fe200078e00ff */
[----:B------:R-:W-:Y:S01]  /*1020*/  ISETP.GE.U32.AND.EX P0, PT, R17, UR9, PT, P0 ;  /* 0x0000000911007c0c */ /* 0x000fe2000bf06100 */
[----:B------:R-:W-:-:S12]  /*1030*/  IMAD.MOV.U32 R2, RZ, RZ, -0x1 ;  /* 0xffffffffff027424 */ /* 0x000fd800078e00ff */
[----:B------:R-:W-:Y:S05]  /*1040*/  @P0 BRA `(.L_x_13) ;  /* 0x00000004002c0947 */ /* 0x000fea0003800000 */
[----:B------:R-:W1:Y:S01]  /*1050*/  LDC.64 R26, c[0x0][0x628] ;  /* 0x00018a00ff1a7b82 */ /* 0x000e620000000a00 */
[----:B------:R-:W-:Y:S02]  /*1060*/  IMAD.MOV.U32 R8, RZ, RZ, R18 ;  /* 0x000000ffff087224 */ /* 0x000fe400078e0012 */
[----:B------:R-:W-:-:S05]  /*1070*/  IMAD.MOV.U32 R9, RZ, RZ, R17 ;  /* 0x000000ffff097224 */ /* 0x000fca00078e0011 */
[----:B------:R-:W2:Y:S08]  /*1080*/  LDC R2, c[0x0][0x630] ;  /* 0x00018c00ff027b82 */ /* 0x000eb00000000800 */
[----:B------:R-:W3:Y:S01]  /*1090*/  LDC.64 R28, c[0x0][0x620] ;  /* 0x00018800ff1c7b82 */ /* 0x000ee20000000a00 */
[----:B-1----:R-:W-:-:S04]  /*10a0*/  ISETP.NE.U32.AND P0, PT, R26, RZ, PT ;  /* 0x000000ff1a00720c */ /* 0x002fc80003f05070 */
[----:B------:R-:W-:-:S13]  /*10b0*/  ISETP.NE.AND.EX P0, PT, R27, RZ, PT, P0 ;  /* 0x000000ff1b00720c */ /* 0x000fda0003f05300 */
[----:B--23--:R-:W-:Y:S05]  /*10c0*/  @!P0 BRA `(.L_x_14) ;  /* 0x0000000000288947 */ /* 0x00cfea0003800000 */
[----:B0-----:R-:W0:Y:S02]  /*10d0*/  LDC R13, c[0x0][0x634] ;  /* 0x00018d00ff0d7b82 */ /* 0x001e240000000800 */
[----:B0-----:R-:W-:-:S05]  /*10e0*/  IADD3 R13, P0, R18, R13, RZ ;  /* 0x0000000d120d7210 */ /* 0x001fca0007f1e0ff */
[----:B------:R-:W-:-:S04]  /*10f0*/  IMAD.X R15, RZ, RZ, R17, P0 ;  /* 0x000000ffff0f7224 */ /* 0x000fc800000e0611 */
[----:B------:R-:W-:-:S04]  /*1100*/  IMAD.WIDE.U32 R8, R15, R26, RZ ;  /* 0x0000001a0f087225 */ /* 0x000fc800078e00ff */
[----:B------:R-:W-:-:S04]  /*1110*/  IMAD.WIDE.U32 R10, P0, R13, R27, R8 ;  /* 0x0000001b0d0a7225 */ /* 0x000fc80007800008 */
[----:B------:R-:W-:-:S04]  /*1120*/  IMAD.WIDE.U32 R8, R13, R26, RZ ;  /* 0x0000001a0d087225 */ /* 0x000fc800078e00ff */
[----:B------:R-:W-:Y:S01]  /*1130*/  IMAD.X R13, RZ, RZ, RZ, P0 ;  /* 0x000000ffff0d7224 */ /* 0x000fe200000e06ff */
[----:B------:R-:W-:Y:S01]  /*1140*/  IADD3 RZ, P0, R9, R10, RZ ;  /* 0x0000000a09ff7210 */ /* 0x000fe20007f1e0ff */
[----:B------:R-:W-:-:S04]  /*1150*/  IMAD.MOV.U32 R12, RZ, RZ, R11 ;  /* 0x000000ffff0c7224 */ /* 0x000fc800078e000b */
[----:B------:R-:W-:-:S08]  /*1160*/  IMAD.WIDE.U32.X R8, R15, R27, R12, P0 ;  /* 0x0000001b0f087225 */ /* 0x000fd000000e040c */
.L_x_14:
[----:B------:R-:W1:Y:S01]  /*1170*/  LDC.64 R32, c[0x0][0x640] ;  /* 0x00019000ff207b82 */ /* 0x000e620000000a00 */
[-C--:B------:R-:W-:Y:S01]  /*1180*/  SHF.R.U64 R30, R8, R2.reuse, R9 ;  /* 0x00000002081e7219 */ /* 0x080fe20000001209 */
[----:B------:R-:W-:Y:S01]  /*1190*/  IMAD.MOV.U32 R19, RZ, RZ, R17 ;  /* 0x000000ffff137224 */ /* 0x000fe200078e0011 */
[----:B------:R-:W-:Y:S02]  /*11a0*/  SHF.R.U32.HI R2, RZ, R2, R9 ;  /* 0x00000002ff027219 */ /* 0x000fe40000011609 */
[----:B------:R-:W-:-:S03]  /*11b0*/  IADD3 R11, P0, RZ, -R30, RZ ;  /* 0x8000001eff0b7210 */ /* 0x000fc60007f1e0ff */
[----:B------:R-:W2:Y:S02]  /*11c0*/  LDC R10, c[0x0][0x618] ;  /* 0x00018600ff0a7b82 */ /* 0x000ea40000000800 */
[----:B------:R-:W-:-:S04]  /*11d0*/  IMAD.X R9, RZ, RZ, ~R2, P0 ;  /* 0x000000ffff097224 */ /* 0x000fc800000e0e02 */
[-C--:B------:R-:W-:Y:S02]  /*11e0*/  IMAD R2, R9, R28.reuse, RZ ;  /* 0x0000001c09027224 */ /* 0x080fe400078e02ff */
[----:B0-----:R-:W0:Y:S01]  /*11f0*/  LDC R13, c[0x0][0x608] ;  /* 0x00018200ff0d7b82 */ /* 0x001e220000000800 */
[----:B------:R-:W-:-:S04]  /*1200*/  IMAD.WIDE.U32 R8, R11, R28, R18 ;  /* 0x0000001c0b087225 */ /* 0x000fc800078e0012 */
[----:B------:R-:W-:Y:S02]  /*1210*/  IMAD R11, R11, R29, R2 ;  /* 0x0000001d0b0b7224 */ /* 0x000fe400078e0202 */
[----:B------:R-:W-:Y:S01]  /*1220*/  IMAD.MOV.U32 R2, RZ, RZ, -0x1 ;  /* 0xffffffffff027424 */ /* 0x000fe200078e00ff */
[----:B------:R-:W3:Y:S01]  /*1230*/  LDC R31, c[0x0][0x658] ;  /* 0x00019600ff1f7b82 */ /* 0x000ee20000000800 */
[----:B------:R-:W-:Y:S01]  /*1240*/  IMAD.IADD R9, R9, 0x1, R11 ;  /* 0x0000000109097824 */ /* 0x000fe200078e020b */
[----:B-1----:R-:W-:Y:S01]  /*1250*/  ISETP.NE.U32.AND P0, PT, R32, RZ, PT ;  /* 0x000000ff2000720c */ /* 0x002fe20003f05070 */
[----:B------:R-:W-:-:S03]  /*1260*/  IMAD.MOV.U32 R28, RZ, RZ, 0x1 ;  /* 0x00000001ff1c7424 */ /* 0x000fc600078e00ff */
[----:B------:R-:W-:Y:S02]  /*1270*/  ISETP.NE.AND.EX P0, PT, R33, RZ, PT, P0 ;  /* 0x000000ff2100720c */ /* 0x000fe40003f05300 */
[----:B------:R-:W1:Y:S01]  /*1280*/  LDC R27, c[0x0][0x600] ;  /* 0x00018000ff1b7b82 */ /* 0x000e620000000800 */
[-CC-:B--2---:R-:W-:Y:S02]  /*1290*/  SHF.R.U64 R25, R8, R10.reuse, R9.reuse ;  /* 0x0000000a08197219 */ /* 0x184fe40000001209 */
[----:B------:R-:W-:-:S05]  /*12a0*/  SHF.R.U32.HI R8, RZ, R10, R9 ;  /* 0x0000000aff087219 */ /* 0x000fca0000011609 */
[----:B------:R-:W2:Y:S01]  /*12b0*/  LDC R22, c[0x0][0x648] ;  /* 0x00019200ff167b82 */ /* 0x000ea20000000800 */
[-CC-:B0-----:R-:W-:Y:S02]  /*12c0*/  SHF.R.U64 R34, R25, R13.reuse, R8.reuse ;  /* 0x0000000d19227219 */ /* 0x181fe40000001208 */
[----:B------:R-:W-:-:S05]  /*12d0*/  SHF.R.U32.HI R8, RZ, R13, R8 ;  /* 0x0000000dff087219 */ /* 0x000fca0000011608 */
[----:B------:R-:W0:Y:S01]  /*12e0*/  LDC R26, c[0x0][0x638] ;  /* 0x00018e00ff1a7b82 */ /* 0x000e220000000800 */
[-CC-:B---3--:R-:W-:Y:S02]  /*12f0*/  SHF.R.U64 R36, R34, R31.reuse, R8.reuse ;  /* 0x0000001f22247219 */ /* 0x188fe40000001208 */
[-C--:B------:R-:W-:Y:S02]  /*1300*/  SHF.L.U32 R2, R2, R31.reuse, RZ ;  /* 0x0000001f02027219 */ /* 0x080fe400000006ff */
[----:B------:R-:W-:Y:S01]  /*1310*/  SHF.R.U32.HI R9, RZ, R31, R8 ;  /* 0x0000001fff097219 */ /* 0x000fe20000011608 */
[----:B------:R-:W-:Y:S01]  /*1320*/  IMAD.MOV.U32 R8, RZ, RZ, R36 ;  /* 0x000000ffff087224 */ /* 0x000fe200078e0024 */
[----:B------:R-:W-:Y:S01]  /*1330*/  LOP3.LUT R15, RZ, R2, RZ, 0x33, !PT ;  /* 0x00000002ff0f7212 */ /* 0x000fe200078e33ff */
[----:B------:R-:W3:Y:S01]  /*1340*/  LDC R29, c[0x0][0x610] ;  /* 0x00018400ff1d7b82 */ /* 0x000ee20000000800 */
[----:B------:R-:W-:Y:S05]  /*1350*/  @!P0 BRA `(.L_x_15) ;  /* 0x0000000000288947 */ /* 0x000fea0003800000 */
[----:B------:R-:W4:Y:S02]  /*1360*/  LDC R13, c[0x0][0x64c] ;  /* 0x00019300ff0d7b82 */ /* 0x000f240000000800 */
[----:B----4-:R-:W-:-:S05]  /*1370*/  IADD3 R13, P0, R36, R13, RZ ;  /* 0x0000000d240d7210 */ /* 0x010fca0007f1e0ff */
        /* <DEDUP_REMOVED lines=8> */
.L_x_15:
[----:B--2---:R-:W-:Y:S01]  /*1400*/  SHF.R.U64 R7, R8, R22, R9 ;  /* 0x0000001608077219 */ /* 0x004fe20000001209 */
[----:B-1----:R-:W-:Y:S01]  /*1410*/  VIADD R8, R27, 0xffffffff ;  /* 0xffffffff1b087836 */ /* 0x002fe20000000000 */
[----:B------:R-:W-:Y:S01]  /*1420*/  SHF.L.U32 R2, R28, R31, RZ ;  /* 0x0000001f1c027219 */ /* 0x000fe200000006ff */
[----:B------:R-:W-:Y:S01]  /*1430*/  @P1 IMAD R20, R21, R24, R6 ;  /* 0x0000001815141224 */ /* 0x000fe200078e0206 */
[----:B------:R-:W-:Y:S01]  /*1440*/  LOP3.LUT R15, R34, R15, RZ, 0xc0, !PT ;  /* 0x0000000f220f7212 */ /* 0x000fe200078ec0ff */
[----:B------:R-:W-:Y:S01]  /*1450*/  IMAD.MOV R9, RZ, RZ, -R7 ;  /* 0x000000ffff097224 */ /* 0x000fe200078e0a07 */
[----:B------:R-:W-:Y:S01]  /*1460*/  LOP3.LUT R8, R25, R8, RZ, 0xc0, !PT ;  /* 0x0000000819087212 */ /* 0x000fe200078ec0ff */
[----:B------:R-:W-:Y:S02]  /*1470*/  IMAD.MOV.U32 R6, RZ, RZ, 0x1 ;  /* 0x00000001ff067424 */ /* 0x000fe400078e00ff */
[----:B------:R-:W-:Y:S02]  /*1480*/  IMAD R15, R2, R7, R15 ;  /* 0x00000007020f7224 */ /* 0x000fe400078e020f */
[----:B0-----:R-:W-:-:S02]  /*1490*/  IMAD R2, R9, R26, R36 ;  /* 0x0000001a09027224 */ /* 0x001fc400078e0224 */
[----:B---3--:R-:W-:Y:S02]  /*14a0*/  IMAD R19, R15, R29, R20 ;  /* 0x0000001d0f137224 */ /* 0x008fe400078e0214 */
[--C-:B------:R-:W-:Y:S01]  /*14b0*/  IMAD R2, R2, R27, R8.reuse ;  /* 0x0000001b02027224 */ /* 0x100fe200078e0208 */
[----:B------:R-:W-:-:S04]  /*14c0*/  PRMT R8, R6, 0x7610, R8 ;  /* 0x0000761006087816 */ /* 0x000fc80000000008 */
[----:B------:R-:W-:Y:S02]  /*14d0*/  SEL R22, R2, R19, !P1 ;  /* 0x0000001302167207 */ /* 0x000fe40004800000 */
[----:B------:R-:W-:Y:S01]  /*14e0*/  SEL R19, R19, R2, !P1 ;  /* 0x0000000213137207 */ /* 0x000fe20004800000 */
[----:B------:R-:W-:-:S07]  /*14f0*/  IMAD.MOV.U32 R2, RZ, RZ, R30 ;  /* 0x000000ffff027224 */ /* 0x000fce00078e001e */
.L_x_13:
[----:B------:R-:W-:Y:S05]  /*1500*/  @!P2 BRA `(.L_x_16) ;  /* 0x00000000000ca947 */ /* 0x000fea0003800000 */
[----:B------:R-:W-:Y:S01]  /*1510*/  UCGABAR_WAIT ;  /* 0x0000000000007dc7 */ /* 0x000fe20008000000 */
[----:B------:R-:W-:Y:S01]  /*1520*/  CCTL.IVALL ;  /* 0x00000000ff00798f */ /* 0x000fe20002000000 */
[----:B------:R-:W-:Y:S05]  /*1530*/  BRA `(.L_x_17) ;  /* 0x0000000000047947 */ /* 0x000fea0003800000 */
.L_x_16:
[----:B------:R-:W-:Y:S06]  /*1540*/  BAR.SYNC.DEFER_BLOCKING 0x0 ;  /* 0x0000000000007b1d */ /* 0x000fec0000010000 */
.L_x_17:
[----:B------:R-:W-:Y:S05]  /*1550*/  @!P4 BRA `(.L_x_18) ;  /* 0x00000030009cc947 */ /* 0x000fea0003800000 */
[----:B------:R-:W-:-:S13]  /*1560*/  ISETP.GT.U32.AND P0, PT, R35, 0x1, PT ;  /* 0x000000012300780c */ /* 0x000fda0003f04070 */
[----:B------:R-:W-:Y:S05]  /*1570*/  @P0 EXIT ;  /* 0x000000000000094d */ /* 0x000fea0003800000 */
.L_x_19:
[----:B------:R-:W-:-:S08]  /*1580*/  NOP ;  /* 0x0000000000007918 */ /* 0x000fd00000000000 */
[----:B------:R-:W1:Y:S02]  /*1590*/  USETMAXREG.TRY_ALLOC.CTAPOOL UP0, 0xe8 ;  /* 0x000000e8000079c8 */ /* 0x000e640008000600 */
[----:B-1----:R-:W-:-:S13]  /*15a0*/  PLOP3.LUT P0, PT, PT, PT, UP0, 0x80, 0x0 ;  /* 0x000000000000781c */ /* 0x002fda0003f0f008 */
[----:B------:R-:W-:Y:S05]  /*15b0*/  @!P0 BRA `(.L_x_19) ;  /* 0xfffffffc00f08947 */ /* 0x000fea000383ffff */
[----:B------:R-:W-:-:S13]  /*15c0*/  LOP3.LUT P0, RZ, R8, 0xff, RZ, 0xc0, !PT ;  /* 0x000000ff08ff7812 */ /* 0x000fda000780c0ff */
[----:B------:R-:W-:Y:S05]  /*15d0*/  @!P0 EXIT ;  /* 0x000000000000894d */ /* 0x000fea0003800000 */
[----:B------:R-:W1:Y:S01]  /*15e0*/  S2UR UR4, SR_CgaCtaId ;  /* 0x00000000000479c3 */ /* 0x000e620000008800 */
[----:B------:R-:W-:Y:S01]  /*15f0*/  VIADD R14, R14, 0xffffffff ;  /* 0xffffffff0e0e7836 */ /* 0x000fe20000000000 */
[CC--:B------:R-:W-:Y:S01]  /*1600*/  LEA.HI R4, R0.reuse, R3.reuse, RZ, 0x2 ;  /* 0x0000000300047211 */ /* 0x0c0fe200078f10ff */
[----:B------:R-:W-:Y:S01]  /*1610*/  UMOV UR41, 0x400 ;  /* 0x0000040000297882 */ /* 0x000fe20000000000 */
[----:B------:R-:W-:Y:S01]  /*1620*/  LEA.HI R0, R0, R3, RZ, 0x5 ;  /* 0x0000000300007211 */ /* 0x000fe200078f28ff */
[----:B------:R-:W-:Y:S01]  /*1630*/  UISETP.LT.AND UP0, UPT, UR40, 0x1, UPT ;  /* 0x000000012800788c */ /* 0x000fe2000bf01270 */
[----:B------:R-:W-:Y:S01]  /*1640*/  R2UR UR42, R14 ;  /* 0x000000000e2a72ca */ /* 0x000fe200000e0000 */
[----:B------:R-:W-:Y:S01]  /*1650*/  ULDC UR6, c[0x0][0x284] ;  /* 0x0000a10000067ab9 */ /* 0x000fe20000000800 */
[--C-:B------:R-:W-:Y:S01]  /*1660*/  SHF.R.S32.HI R60, RZ, 0x2, R4.reuse ;  /* 0x00000002ff3c7819 */ /* 0x100fe20000011404 */
[----:B------:R-:W-:Y:S01]  /*1670*/  USEL UR43, UR40, 0x1, UP0 ;  /* 0x00000001282b7887 */ /* 0x000fe20008000000 */
[----:B------:R-:W-:Y:S01]  /*1680*/  SHF.R.S32.HI R5, RZ, 0x1f, R4 ;  /* 0x0000001fff057819 */ /* 0x000fe20000011404 */
[----:B------:R-:W-:Y:S01]  /*1690*/  USHF.L.U32 UR46, UR40, 0x1, URZ ;  /* 0x00000001282e7899 */ /* 0x000fe2000800063f */
[----:B------:R-:W-:Y:S01]  /*16a0*/  LOP3.LUT R62, R4, 0xfffffffc, RZ, 0xc0, !PT ;  /* 0xfffffffc043e7812 */ /* 0x000fe200078ec0ff */
[----:B------:R-:W-:Y:S01]  /*16b0*/  UIADD3 UR43, -UR43, UR40, URZ ;  /* 0x000000282b2b7290 */ /* 0x000fe2000fffe13f */
[----:B------:R-:W-:-:S02]  /*16c0*/  LEA.HI R5, R5, R60, RZ, 0x3 ;  /* 0x0000003c05057211 */ /* 0x000fc400078f18ff */
[----:B------:R-:W-:Y:S01]  /*16d0*/  ISETP.NE.AND P0, PT, R14, RZ, PT ;  /* 0x000000ff0e00720c */ /* 0x000fe20003f05270 */
[----:B------:R-:W-:Y:S01]  /*16e0*/  IMAD.IADD R62, R3, 0x1, -R62 ;  /* 0x00000001033e7824 */ /* 0x000fe200078e0a3e */
[----:B------:R-:W-:Y:S01]  /*16f0*/  LOP3.LUT R5, R5, 0xfffffff8, RZ, 0xc0, !PT ;  /* 0xfffffff805057812 */ /* 0x000fe200078ec0ff */
[----:B------:R-:W-:Y:S01]  /*1700*/  USHF.L.U32 UR42, UR42, 0x3, URZ ;  /* 0x000000032a2a7899 */ /* 0x000fe2000800063f */
[----:B------:R-:W-:-:S03]  /*1710*/  SEL R69, RZ, 0x1, P0 ;  /* 0x00000001ff457807 */ /* 0x000fc60000000000 */
[----:B------:R-:W-:Y:S01]  /*1720*/  IMAD.IADD R60, R60, 0x1, -R5 ;  /* 0x000000013c3c7824 */ /* 0x000fe200078e0a05 */
[----:B-1----:R-:W-:Y:S01]  /*1730*/  ULEA UR41, UR4, UR41, 0x18 ;  /* 0x0000002904297291 */ /* 0x002fe2000f8ec03f */
[----:B------:R-:W-:Y:S01]  /*1740*/  SHF.R.S32.HI R5, RZ, 0x5, R0 ;  /* 0x00000005ff057819 */ /* 0x000fe20000011400 */
[----:B------:R-:W-:Y:S02]  /*1750*/  IMAD.U32 R64, RZ, RZ, UR42 ;  /* 0x0000002aff407e24 */ /* 0x000fe4000f8e00ff */
[----:B------:R-:W-:Y:S01]  /*1760*/  UIADD3 UR47, UR41, 0xf0, URZ ;  /* 0x000000f0292f7890 */ /* 0x000fe2000fffe03f */
[--C-:B------:R-:W-:Y:S01]  /*1770*/  SHF.R.S32.HI R61, RZ, 0x1f, R60.reuse ;  /* 0x0000001fff3d7819 */ /* 0x100fe2000001143c */
[----:B------:R-:W-:Y:S01]  /*1780*/  UIADD3 UR4, UR41, 0x200, URZ ;  /* 0x0000020029047890 */ /* 0x000fe2000fffe03f */
[C-C-:B------:R-:W-:Y:S01]  /*1790*/  IMAD R67, R5.reuse, -0x10, -R60.reuse ;  /* 0xfffffff005437824 */ /* 0x140fe200078e0a3c */
[----:B------:R-:W-:Y:S01]  /*17a0*/  UIADD3 UR5, UR41, 0x1c200, URZ ;  /* 0x0001c20029057890 */ /* 0x000fe2000fffe03f */
[C---:B------:R-:W-:Y:S01]  /*17b0*/  LOP3.LUT R66, R64.reuse, 0x8, RZ, 0xc0, !PT ;  /* 0x0000000840427812 */ /* 0x040fe200078ec0ff */
[----:B------:R-:W-:Y:S01]  /*17c0*/  USHF.R.U32.HI UR4, URZ, 0x4, UR4 ;  /* 0x000000043f047899 */ /* 0x000fe20008011604 */
[----:B------:R-:W-:Y:S01]  /*17d0*/  IMAD.U32 R63, RZ, RZ, UR47 ;  /* 0x0000002fff3f7e24 */ /* 0x000fe2000f8e00ff */
[----:B------:R-:W-:Y:S01]  /*17e0*/  USHF.R.U32.HI UR5, URZ, 0x4, UR5 ;  /* 0x000000043f057899 */ /* 0x000fe20008011605 */
[----:B------:R-:W-:Y:S01]  /*17f0*/  IMAD.WIDE R60, R5, 0x10, R60 ;  /* 0x00000010053c7825 */ /* 0x000fe200078e023c */
[----:B------:R-:W-:Y:S01]  /*1800*/  ULOP3.LUT UR4, UR4, 0x3fff, URZ, 0xc0, !UPT ;  /* 0x00003fff04047892 */ /* 0x000fe2000f8ec03f */
[----:B------:R-:W-:Y:S01]  /*1810*/  LOP3.LUT R64, R64, 0x8, RZ, 0xc, !PT ;  /* 0x0000000840407812 */ /* 0x000fe200078e0cff */
[----:B------:R-:W-:Y:S01]  /*1820*/  ULOP3.LUT UR5, UR5, 0x3fff, URZ, 0xc0, !UPT ;  /* 0x00003fff05057892 */ /* 0x000fe2000f8ec03f */
[----:B------:R-:W-:Y:S01]  /*1830*/  VIADD R65, R63, UR42 ;  /* 0x0000002a3f417c36 */ /* 0x000fe20008000000 */
[----:B------:R-:W-:Y:S01]  /*1840*/  LOP3.LUT R66, R66, 0x18, RZ, 0x3c, !PT ;  /* 0x0000001842427812 */ /* 0x000fe200078e3cff */
[----:B------:R-:W-:Y:S01]  /*1850*/  VIADD R67, R67, UR6 ;  /* 0x0000000643437c36 */ /* 0x000fe20008000000 */
[----:B------:R-:W-:-:S02]  /*1860*/  ULOP3.LUT UR44, UR4, 0x10000, URZ, 0xfc, !UPT ;  /* 0x00010000042c7892 */ /* 0x000fc4000f8efc3f */
[----:B------:R-:W-:-:S12]  /*1870*/  ULOP3.LUT UR45, UR5, 0x10000, URZ, 0xfc, !UPT ;  /* 0x00010000052d7892 */ /* 0x000fd8000f8efc3f */
.L_x_109:
[----:B------:R-:W-:Y:S01]  /*1880*/  SHF.L.U32 R0, R69, 0x1f, RZ ;  /* 0x0000001f45007819 */ /* 0x000fe200000006ff */
[----:B------:R-:W-:Y:S02]  /*1890*/  ULDC UR4, c[0x0][0x28c] ;  /* 0x0000a30000047ab9 */ /* 0x000fe40000000800 */
[----:B------:R-:W-:Y:S01]  /*18a0*/  ISETP.LT.AND P1, PT, RZ, UR4, PT ;  /* 0x00000004ff007c0c */ /* 0x000fe2000bf21270 */
[----:B-1----:R-:W1:Y:S02]  /*18b0*/  SYNCS.PHASECHK.TRANS64.TRYWAIT P0, [R63+UR42], R0 ;  /* 0x000000003f0075a7 */ /* 0x002e64000800016a */
[----:B-1-34-:R-:W-:Y:S10]  /*18c0*/  @!P0 BRA `(.L_x_20) ;  /* 0x0000004400488947 */ /* 0x01aff40003800000 */
.L_x_141:
[----:B------:R-:W-:Y:S05]  /*18d0*/  @P1 BRA `(.L_x_21) ;  /* 0x0000000000401947 */ /* 0x000fea0003800000 */
[----:B-1----:R-:W-:Y:S01]  /*18e0*/  MOV R0, 0x0 ;  /* 0x0000000000007802 */ /* 0x002fe20000000f00 */
[----:B------:R-:W-:Y:S01]  /*18f0*/  ULDC.64 UR4, c[0x4][0x68] ;  /* 0x01001a0000047ab9 */ /* 0x000fe20000000a00 */
[----:B------:R-:W-:Y:S01]  /*1900*/  ULDC.64 UR6, c[0x4][0x8] ;  /* 0x0100020000067ab9 */ /* 0x000fe20000000a00 */
[----:B------:R-:W-:Y:S01]  /*1910*/  IMAD.U32 R4, RZ, RZ, UR4 ;  /* 0x00000004ff047e24 */ /* 0x000fe2000f8e00ff */
[----:B------:R1:W2:Y:S01]  /*1920*/  LDC.64 R14, c[0x4][R0] ;  /* 0x01000000000e7b82 */ /* 0x0002a20000000a00 */
[----:B------:R-:W-:Y:S01]  /*1930*/  IMAD.U32 R5, RZ, RZ, UR5 ;  /* 0x00000005ff057e24 */ /* 0x000fe2000f8e00ff */
[----:B------:R-:W-:Y:S01]  /*1940*/  ULDC.64 UR4, c[0x4][0x70] ;  /* 0x01001c0000047ab9 */ /* 0x000fe20000000a00 */
[----:B------:R-:W-:Y:S02]  /*1950*/  IMAD.U32 R10, RZ, RZ, UR6 ;  /* 0x00000006ff0a7e24 */ /* 0x000fe4000f8e00ff */
[----:B------:R-:W-:Y:S02]  /*1960*/  IMAD.U32 R6, RZ, RZ, UR4 ;  /* 0x00000004ff067e24 */ /* 0x000fe4000f8e00ff */
[----:B------:R-:W-:-:S02]  /*1970*/  IMAD.U32 R7, RZ, RZ, UR5 ;  /* 0x00000005ff077e24 */ /* 0x000fc4000f8e00ff */
[----:B------:R-:W-:Y:S02]  /*1980*/  IMAD.U32 R11, RZ, RZ, UR7 ;  /* 0x00000007ff0b7e24 */ /* 0x000fe4000f8e00ff */
[----:B------:R-:W-:Y:S02]  /*1990*/  IMAD.MOV.U32 R8, RZ, RZ, 0x1e1 ;  /* 0x000001e1ff087424 */ /* 0x000fe400078e00ff */
[----:B0-----:R-:W-:Y:S02]  /*19a0*/  IMAD.MOV.U32 R12, RZ, RZ, 0x1 ;  /* 0x00000001ff0c7424 */ /* 0x001fe400078e00ff */
[----:B-1----:R-:W-:-:S07]  /*19b0*/  IMAD.MOV.U32 R13, RZ, RZ, RZ ;  /* 0x000000ffff0d7224 */ /* 0x002fce00078e00ff */
[----:B------:R-:W-:-:S07]  /*19c0*/  LEPC R20, `(.L_x_21) ;  /* 0x000000001014794e */ /* 0x000fce0000000000 */
[----:B--2--5:R-:W-:Y:S05]  /*19d0*/  CALL.ABS.NOINC R14 ;  /* 0x000000000e007343 */ /* 0x024fea0003c00000 */
.L_x_21:
[----:B-1----:R-:W-:-:S04]  /*19e0*/  LOP3.LUT R0, R16, 0x1, RZ, 0xfc, !PT ;  /* 0x0000000110007812 */ /* 0x002fc800078efcff */
[----:B------:R-:W-:-:S13]  /*19f0*/  ISETP.NE.AND P0, PT, R0, 0x3, PT ;  /* 0x000000030000780c */ /* 0x000fda0003f05270 */
[----:B------:R-:W-:Y:S05]  /*1a00*/  @!P0 BRA `(.L_x_22) ;  /* 0x0000000000048947 */ /* 0x000fea0003800000 */
[----:B------:R-:W-:Y:S01]  /*1a10*/  BPT.TRAP 0x1 ;  /* 0x000000040000795c */ /* 0x000fe20000300000 */
.L_x_22:
[----:B------:R-:W-:Y:S02]  /*1a20*/  IMAD.U32 R3, RZ, RZ, UR38 ;  /* 0x00000026ff037e24 */ /* 0x000fe4000f8e00ff */
[----:B------:R-:W-:-:S03]  /*1a30*/  IMAD.U32 R0, RZ, RZ, UR39 ;  /* 0x00000027ff007e24 */ /* 0x000fc6000f8e00ff */
[----:B------:R-:W-:Y:S02]  /*1a40*/  LEA R3, R3, UR41, 0x3 ;  /* 0x0000002903037c11 */ /* 0x000fe4000f8e18ff */
[----:B------:R-:W-:-:S04]  /*1a50*/  SHF.L.U32 R0, R0, 0x1f, RZ ;  /* 0x0000001f00007819 */ /* 0x000fc800000006ff */
[----:B------:R1:W2:Y:S01]  /*1a60*/  SYNCS.PHASECHK.TRANS64.TRYWAIT P1, [R3+URZ], R0 ;  /* 0x00000000030075a7 */ /* 0x0002a2000802017f */
[----:B------:R-:W-:Y:S05]  /*1a70*/  @!P0 BRA `(.L_x_23) ;  /* 0x0000000000048947 */ /* 0x000fea0003800000 */
[----:B------:R-:W-:Y:S01]  /*1a80*/  BPT.TRAP 0x1 ;  /* 0x000000040000795c */ /* 0x000fe20000300000 */
.L_x_23:
[----:B--2---:R-:W-:Y:S05]  /*1a90*/  @P1 BRA `(.L_x_24) ;  /* 0x0000000000081947 */ /* 0x004fea0003800000 */
[----:B------:R-:W2:Y:S02]  /*1aa0*/  SYNCS.PHASECHK.TRANS64.TRYWAIT P1, [R3+URZ], R0 ;  /* 0x00000000030075a7 */ /* 0x000ea4000802017f */
[----:B--2---:R-:W-:Y:S05]  /*1ab0*/  @!P1 BRA `(.L_x_25) ;  /* 0x0000004000e09947 */ /* 0x004fea0003800000 */
.L_x_24:
[----:B------:R-:W-:Y:S05]  /*1ac0*/  WARPSYNC.ALL ;  /* 0x0000000000007948 */ /* 0x000fea0003800000 */
[----:B------:R-:W-:Y:S01]  /*1ad0*/  ULEA UR8, UR38, UR44, 0x9 ;  /* 0x0000002c26087291 */ /* 0x000fe2000f8e483f */
[----:B------:R-:W-:Y:S01]  /*1ae0*/  WARPGROUP.ARRIVE ;  /* 0x00000000000079c5 */ /* 0x000fe20000000000 */
[----:B------:R-:W-:Y:S01]  /*1af0*/  ULEA UR9, UR38, UR45, 0x9 ;  /* 0x0000002d26097291 */ /* 0x000fe2000f8e483f */
[----:B-12---:R-:W-:Y:S01]  /*1b00*/  IMAD.U32 R0, RZ, RZ, UR43 ;  /* 0x0000002bff007e24 */ /* 0x006fe2000f8e00ff */
[----:B------:R-:W-:Y:S01]  /*1b10*/  UMOV UR5, 0x40000040 ;  /* 0x4000004000057882 */ /* 0x000fe20000000000 */
[----:B------:R-:W-:-:S02]  /*1b20*/  UMOV UR7, 0x40000040 ;  /* 0x4000004000077882 */ /* 0x000fc40000000000 */
[----:B------:R-:W-:Y:S01]  /*1b30*/  UMOV UR4, UR8 ;  /* 0x0000000800047c82 */ /* 0x000fe20008000000 */
[----:B------:R-:W-:Y:S01]  /*1b40*/  ISETP.GE.AND P1, PT, R0, 0x1, PT ;  /* 0x000000010000780c */ /* 0x000fe20003f26270 */
[----:B------:R-:W-:Y:S02]  /*1b50*/  UMOV UR6, UR9 ;  /* 0x0000000900067c82 */ /* 0x000fe40008000000 */
[----:B------:R-:W-:Y:S01]  /*1b60*/  IGMMA.64x64x32.S8.S8 R24, gdesc[UR4], RZ, !UPT, gsb0 ;  /* 0x01e00000041879f1 */ /* 0x000fe2000c0410ff */
[----:B------:R-:W-:Y:S02]  /*1b70*/  UIADD3 UR4, UR8, 0x2, URZ ;  /* 0x0000000208047890 */ /* 0x000fe4000fffe03f */
[----:B------:R-:W-:Y:S01]  /*1b80*/  UIADD3 UR6, UR9, 0x2, URZ ;  /* 0x0000000209067890 */ /* 0x000fe2000fffe03f */
[----:B------:R-:W-:Y:S01]  /*1b90*/  UMOV UR5, 0x40000040 ;  /* 0x4000004000057882 */ /* 0x000fe20000000000 */
[----:B------:R-:W-:Y:S01]  /*1ba0*/  UMOV UR7, 0x40000040 ;  /* 0x4000004000077882 */ /* 0x000fe20000000000 */
[----:B------:R-:W-:-:S02]  /*1bb0*/  WARPGROUP.DEPBAR.LE gsb0, 0x0 ;  /* 0x00008000000079c5 */ /* 0x000fc40000010000 */
[----:B------:R-:W-:-:S06]  /*1bc0*/  WARPGROUP.ARRIVE ;  /* 0x00000000000079c5 */ /* 0x000fcc0000000000 */
[----:B------:R-:W-:Y:S01]  /*1bd0*/  IGMMA.64x64x32.S8.S8 R24, gdesc[UR4], R24, gsb0 ;  /* 0x01e00000041879f1 */ /* 0x000fe20008041018 */
[----:B------:R-:W-:Y:S02]  /*1be0*/  UIADD3 UR4, UR8, 0x4, URZ ;  /* 0x0000000408047890 */ /* 0x000fe4000fffe03f */
[----:B------:R-:W-:Y:S01]  /*1bf0*/  UIADD3 UR6, UR9, 0x4, URZ ;  /* 0x0000000409067890 */ /* 0x000fe2000fffe03f */
[----:B------:R-:W-:Y:S01]  /*1c00*/  UMOV UR5, 0x40000040 ;  /* 0x4000004000057882 */ /* 0x000fe20000000000 */
[----:B------:R-:W-:Y:S01]  /*1c10*/  UMOV UR7, 0x40000040 ;  /* 0x4000004000077882 */ /* 0x000fe20000000000 */
[----:B------:R-:W-:Y:S02]  /*1c20*/  WARPGROUP.DEPBAR.LE gsb0, 0x0 ;  /* 0x00008000000079c5 */ /* 0x000fe40000010000 */
        /* <DEDUP_REMOVED lines=8> */
[----:B------:R-:W-:Y:S03]  /*1cb0*/  IGMMA.64x64x32.S8.S8 R24, gdesc[UR4], R24, gsb0 ;  /* 0x01e00000041879f1 */ /* 0x000fe60008041018 */
[----:B------:R-:W-:Y:S02]  /*1cc0*/  WARPGROUP.DEPBAR.LE gsb0, 0x0 ;  /* 0x00008000000079c5 */ /* 0x000fe40000010000 */
[----:B------:R-:W-:Y:S05]  /*1cd0*/  @!P1 BRA `(.L_x_26) ;  /* 0x0000000400149947 */ /* 0x000fea0003800000 */
[----:B------:R-:W-:Y:S01]  /*1ce0*/  UIADD3 UR4, UR38, 0x1, URZ ;  /* 0x0000000126047890 */ /* 0x000fe2000fffe03f */
[----:B------:R-:W-:Y:S02]  /*1cf0*/  IMAD.U32 R0, RZ, RZ, UR43 ;  /* 0x0000002bff007e24 */ /* 0x000fe4000f8e00ff */
[----:B------:R-:W-:Y:S01]  /*1d00*/  IMAD.U32 R3, RZ, RZ, UR38 ;  /* 0x00000026ff037e24 */ /* 0x000fe2000f8e00ff */
[----:B------:R-:W-:-:S04]  /*1d10*/  UISETP.NE.AND UP0, UPT, UR4, 0xe, UPT ;  /* 0x0000000e0400788c */ /* 0x000fc8000bf05270 */
[----:B------:R-:W-:Y:S02]  /*1d20*/  USEL UR5, URZ, 0x1, UP0 ;  /* 0x000000013f057887 */ /* 0x000fe40008000000 */
[----:B------:R-:W-:Y:S02]  /*1d30*/  USEL UR8, UR4, URZ, UP0 ;  /* 0x0000003f04087287 */ /* 0x000fe40008000000 */
[----:B------:R-:W-:-:S06]  /*1d40*/  ULOP3.LUT UR5, UR39, UR5, URZ, 0x3c, !UPT ;  /* 0x0000000527057292 */ /* 0x000fcc000f8e3c3f */
[----:B------:R-:W-:-:S07]  /*1d50*/  IMAD.U32 R6, RZ, RZ, UR5 ;  /* 0x00000005ff067e24 */ /* 0x000fce000f8e00ff */
.L_x_33:
[----:B------:R-:W-:Y:S05]  /*1d60*/  @!P0 BRA `(.L_x_27) ;  /* 0x0000000000048947 */ /* 0x000fea0003800000 */
[----:B------:R-:W-:Y:S01]  /*1d70*/  BPT.TRAP 0x1 ;  /* 0x000000040000795c */ /* 0x000fe20000300000 */
.L_x_27:
[----:B------:R-:W-:Y:S01]  /*1d80*/  ULEA UR4, UR8, UR41, 0x3 ;  /* 0x0000002908047291 */ /* 0x000fe2000f8e183f */
[----:B------:R-:W-:-:S08]  /*1d90*/  SHF.L.U32 R4, R6, 0x1f, RZ ;  /* 0x0000001f06047819 */ /* 0x000fd000000006ff */
[----:B------:R1:W2:Y:S01]  /*1da0*/  SYNCS.PHASECHK.TRANS64.TRYWAIT P1, [UR4], R4 ;  /* 0x00000004ff0075a7 */ /* 0x0002a20008020144 */
[----:B------:R-:W-:Y:S05]  /*1db0*/  @!P0 BRA `(.L_x_28) ;  /* 0x0000000000048947 */ /* 0x000fea0003800000 */
[----:B------:R-:W-:Y:S01]  /*1dc0*/  BPT.TRAP 0x1 ;  /* 0x000000040000795c */ /* 0x000fe20000300000 */
.L_x_28:
[----:B--2---:R-:W-:Y:S05]  /*1dd0*/  @P1 BRA `(.L_x_29) ;  /* 0x0000000000081947 */ /* 0x004fea0003800000 */
[----:B------:R-:W2:Y:S02]  /*1de0*/  SYNCS.PHASECHK.TRANS64.TRYWAIT P1, [UR4], R4 ;  /* 0x00000004ff0075a7 */ /* 0x000ea40008020144 */
[----:B--2---:R-:W-:Y:S05]  /*1df0*/  @!P1 BRA `(.L_x_30) ;  /* 0x0000004000249947 */ /* 0x004fea0003800000 */
.L_x_29:
[----:B------:R-:W-:Y:S01]  /*1e00*/  ULEA UR9, UR8, UR44, 0x9 ;  /* 0x0000002c08097291 */ /* 0x000fe2000f8e483f */
[----:B------:R-:W-:Y:S01]  /*1e10*/  WARPGROUP.ARRIVE ;  /* 0x00000000000079c5 */ /* 0x000fe20000000000 */
[----:B------:R-:W-:Y:S01]  /*1e20*/  ULEA UR10, UR8, UR45, 0x9 ;  /* 0x0000002d080a7291 */ /* 0x000fe2000f8e483f */
[----:B------:R-:W-:Y:S01]  /*1e30*/  UMOV UR5, 0x40000040 ;  /* 0x4000004000057882 */ /* 0x000fe20000000000 */
[----:B------:R-:W-:-:S03]  /*1e40*/  UMOV UR7, 0x40000040 ;  /* 0x4000004000077882 */ /* 0x000fc60000000000 */
[----:B------:R-:W-:Y:S02]  /*1e50*/  UMOV UR4, UR9 ;  /* 0x0000000900047c82 */ /* 0x000fe40008000000 */
[----:B------:R-:W-:Y:S02]  /*1e60*/  UMOV UR6, UR10 ;  /* 0x0000000a00067c82 */ /* 0x000fe40008000000 */
[----:B------:R-:W-:Y:S01]  /*1e70*/  IGMMA.64x64x32.S8.S8 R24, gdesc[UR4], R24, gsb0 ;  /* 0x01e00000041879f1 */ /* 0x000fe20008041018 */
        /* <DEDUP_REMOVED lines=23> */
[----:B------:R-:W-:Y:S01]  /*1ff0*/  BPT.TRAP 0x1 ;  /* 0x000000040000795c */ /* 0x000fe20000300000 */
.L_x_31:
[----:B------:R-:W-:-:S13]  /*2000*/  ISETP.NE.AND P1, PT, R57, RZ, PT ;  /* 0x000000ff3900720c */ /* 0x000fda0003f25270 */
[----:B-12---:R-:W-:-:S05]  /*2010*/  @P1 LEA R4, R3, UR41, 0x3 ;  /* 0x0000002903041c11 */ /* 0x006fca000f8e18ff */
[----:B------:R-:W-:-:S05]  /*2020*/  @P1 VIADD R5, R4, 0x70 ;  /* 0x0000007004051836 */ /* 0x000fca0000000000 */
[----:B------:R-:W-:-:S04]  /*2030*/  @P1 PRMT R5, R56, 0x654, R5 ;  /* 0x0000065438051816 */ /* 0x000fc80000000005 */
[----:B------:R1:W-:Y:S01]  /*2040*/  @P1 SYNCS.ARRIVE.TRANS64.RED.A1T0 RZ, [R5+URZ], RZ ;  /* 0x000000ff05ff19a7 */ /* 0x0003e2000810043f */
[----:B------:R-:W-:-:S13]  /*2050*/  ISETP.GT.U32.AND P1, PT, R16, 0x1, PT ;  /* 0x000000011000780c */ /* 0x000fda0003f24070 */
[----:B-1----:R-:W-:Y:S05]  /*2060*/  @P1 BRA `(.L_x_32) ;  /* 0x0000000000041947 */ /* 0x002fea0003800000 */
[----:B------:R-:W-:Y:S01]  /*2070*/  BPT.TRAP 0x1 ;  /* 0x000000040000795c */ /* 0x000fe20000300000 */
.L_x_32:
[----:B------:R-:W-:Y:S01]  /*2080*/  UIADD3 UR8, UR8, 0x1, URZ ;  /* 0x0000000108087890 */ /* 0x000fe2000fffe03f */
[C---:B------:R-:W-:Y:S01]  /*2090*/  ISETP.GT.AND P2, PT, R0.reuse, 0x1, PT ;  /* 0x000000010000780c */ /* 0x040fe20003f44270 */
[----:B------:R-:W-:Y:S02]  /*20a0*/  VIADD R3, R3, 0x1 ;  /* 0x0000000103037836 */ /* 0x000fe40000000000 */
[----:B------:R-:W-:Y:S01]  /*20b0*/  UISETP.NE.AND UP0, UPT, UR8, 0xe, UPT ;  /* 0x0000000e0800788c */ /* 0x000fe2000bf05270 */
[----:B------:R-:W-:Y:S02]  /*20c0*/  VIADD R0, R0, 0xffffffff ;  /* 0xffffffff00007836 */ /* 0x000fe40000000000 */
[C---:B------:R-:W-:Y:S01]  /*20d0*/  ISETP.NE.AND P1, PT, R3.reuse, 0xe, PT ;  /* 0x0000000e0300780c */ /* 0x040fe20003f25270 */
[----:B------:R-:W-:Y:S02]  /*20e0*/  USEL UR4, URZ, 0x1, UP0 ;  /* 0x000000013f047887 */ /* 0x000fe40008000000 */
[----:B------:R-:W-:Y:S01]  /*20f0*/  USEL UR8, UR8, URZ, UP0 ;  /* 0x0000003f08087287 */ /* 0x000fe20008000000 */
[----:B------:R-:W-:-:S03]  /*2100*/  SEL R3, R3, RZ, P1 ;  /* 0x000000ff03037207 */ /* 0x000fc60000800000 */
[----:B------:R-:W-:Y:S01]  /*2110*/  LOP3.LUT R6, R6, UR4, RZ, 0x3c, !PT ;  /* 0x0000000406067c12 */ /* 0x000fe2000f8e3cff */
[----:B------:R-:W-:Y:S07]  /*2120*/  @P2 BRA `(.L_x_33) ;  /* 0xfffffffc000c2947 */ /* 0x000fee000383ffff */
.L_x_26:
[----:B------:R-:W1:Y:S01]  /*2130*/  LDC R0, c[0x0][0x28c] ;  /* 0x0000a300ff007b82 */ /* 0x000e620000000800 */
[----:B------:R2:W-:Y:S01]  /*2140*/  SYNCS.ARRIVE.TRANS64.A1T0 RZ, [R64+UR47], RZ ;  /* 0x000000ff40ff79a7 */ /* 0x0005e2000810002f */
[----:B-1----:R-:W-:-:S13]  /*2150*/  ISETP.GE.AND P1, PT, R0, 0x1, PT ;  /* 0x000000010000780c */ /* 0x002fda0003f26270 */
[----:B--2---:R-:W-:Y:S05]  /*2160*/  @!P1 BRA `(.L_x_34) ;  /* 0x00000000004c9947 */ /* 0x004fea0003800000 */
[----:B------:R-:W-:Y:S05]  /*2170*/  @!P0 BRA `(.L_x_35) ;  /* 0x0000000000048947 */ /* 0x000fea0003800000 */
[----:B------:R-:W-:Y:S01]  /*2180*/  BPT.TRAP 0x1 ;  /* 0x000000040000795c */ /* 0x000fe20000300000 */
.L_x_35:
[----:B------:R-:W-:Y:S01]  /*2190*/  ISETP.NE.AND P0, PT, R57, RZ, PT ;  /* 0x000000ff3900720c */ /* 0x000fe20003f05270 */
[----:B------:R-:W-:Y:S01]  /*21a0*/  BSSY B0, `(.L_x_36) ;  /* 0x000000d000007945 */ /* 0x000fe20003800000 */
[----:B------:R-:W-:-:S11]  /*21b0*/  ISETP.GT.U32.AND P1, PT, R16, 0x1, PT ;  /* 0x000000011000780c */ /* 0x000fd60003f24070 */
[----:B------:R-:W-:Y:S05]  /*21c0*/  @!P0 BRA `(.L_x_37) ;  /* 0x0000000000288947 */ /* 0x000fea0003800000 */
[----:B------:R-:W-:-:S04]  /*21d0*/  UIADD3 UR6, UR43, UR38, URZ ;  /* 0x000000262b067290 */ /* 0x000fc8000fffe03f */
[----:B------:R-:W-:-:S04]  /*21e0*/  USHF.R.U32.HI UR4, URZ, 0x1, UR6 ;  /* 0x000000013f047899 */ /* 0x000fc80008011606 */
[----:B------:R-:W-:-:S04]  /*21f0*/  UIMAD.WIDE.U32 UR4, UR4, -0x6db6db6d, URZ ;  /* 0x92492493040478a5 */ /* 0x000fc8000f8e003f */
[----:B------:R-:W-:-:S04]  /*2200*/  USHF.R.U32.HI UR4, URZ, 0x2, UR5 ;  /* 0x000000023f047899 */ /* 0x000fc80008011605 */
[----:B------:R-:W-:-:S04]  /*2210*/  UIMAD UR6, UR4, -0xe, UR6 ;  /* 0xfffffff2040678a4 */ /* 0x000fc8000f8e0206 */
[----:B------:R-:W-:-:S04]  /*2220*/  ULEA UR6, UR6, UR41, 0x3 ;  /* 0x0000002906067291 */ /* 0x000fc8000f8e183f */
[----:B------:R-:W-:-:S06]  /*2230*/  UIADD3 UR6, UR6, 0x70, URZ ;  /* 0x0000007006067890 */ /* 0x000fcc000fffe03f */
[----:B------:R-:W-:-:S05]  /*2240*/  IMAD.U32 R3, RZ, RZ, UR6 ;  /* 0x00000006ff037e24 */ /* 0x000fca000f8e00ff */
[----:B------:R-:W-:-:S04]  /*2250*/  PRMT R0, R56, 0x654, R3 ;  /* 0x0000065438007816 */ /* 0x000fc80000000003 */
[----:B------:R1:W-:Y:S03]  /*2260*/  SYNCS.ARRIVE.TRANS64.RED.A1T0 RZ, [R0+URZ], RZ ;  /* 0x000000ff00ff79a7 */ /* 0x0003e6000810043f */
.L_x_37:
[----:B------:R-:W-:Y:S05]  /*2270*/  BSYNC B0 ;  /* 0x0000000000007941 */ /* 0x000fea0003800000 */
.L_x_36:
[----:B------:R-:W-:Y:S05]  /*2280*/  @P1 BRA `(.L_x_34) ;  /* 0x0000000000041947 */ /* 0x000fea0003800000 */
[----:B------:R-:W-:Y:S01]  /*2290*/  BPT.TRAP 0x1 ;  /* 0x000000040000795c */ /* 0x000fe20000300000 */
.L_x_34:
[----:B-1----:R-:W-:Y:S01]  /*22a0*/  SHF.L.U32 R0, R69, 0x1f, RZ ;  /* 0x0000001f45007819 */ /* 0x002fe200000006ff */
[----:B------:R-:W-:Y:S01]  /*22b0*/  UIADD3 UR38, UR46, UR38, URZ ;  /* 0x000000262e267290 */ /* 0x000fe2000fffe03f */
[----:B------:R-:W1:Y:S01]  /*22c0*/  LDC R15, c[0x0][0x288] ;  /* 0x0000a200ff0f7b82 */ /* 0x000e620000000800 */
[----:B------:R-:W-:Y:S01]  /*22d0*/  UISETP.GE.U32.AND UP1, UPT, UR46, 0xe, UPT ;  /* 0x0000000e2e00788c */ /* 0x000fe2000bf26070 */
[----:B------:R-:W-:Y:S01]  /*22e0*/  IMAD.SHL.U32 R8, R62, 0x2, RZ ;  /* 0x000000023e087824 */ /* 0x000fe200078e00ff */
[----:B------:R-:W-:Y:S02]  /*22f0*/  UISETP.GT.U32.AND UP0, UPT, UR38, 0xd, UPT ;  /* 0x0000000d2600788c */ /* 0x000fe4000bf04070 */
[----:B------:R-:W-:Y:S02]  /*2300*/  USHF.R.U32.HI UR4, URZ, 0x1, UR38 ;  /* 0x000000013f047899 */ /* 0x000fe40008011626 */
[----:B------:R-:W-:Y:S01]  /*2310*/  UISETP.LT.U32.AND UP0, UPT, UR46, 0xe, UP0 ;  /* 0x0000000e2e00788c */ /* 0x000fe20008701070 */
[----:B------:R-:W2:Y:S01]  /*2320*/  SYNCS.PHASECHK.TRANS64.TRYWAIT P0, [R63+UR42+0x10], R0 ;  /* 0x000010003f0075a7 */ /* 0x000ea2000800016a */
[----:B------:R-:W-:Y:S01]  /*2330*/  UIMAD.WIDE.U32 UR4, UR4, -0x6db6db6d, URZ ;  /* 0x92492493040478a5 */ /* 0x000fe2000f8e003f */
[----:B------:R-:W-:Y:S01]  /*2340*/  SHF.R.S32.HI R9, RZ, 0x1f, R8 ;  /* 0x0000001fff097819 */ /* 0x000fe20000011408 */
[----:B------:R-:W-:-:S02]  /*2350*/  USEL UR6, URZ, 0x1, !UP0 ;  /* 0x000000013f067887 */ /* 0x000fc4000c000000 */
[----:B------:R-:W-:Y:S02]  /*2360*/  USHF.R.U32.HI UR4, URZ, 0x2, UR5 ;  /* 0x000000023f047899 */ /* 0x000fe40008011605 */
[----:B------:R-:W-:Y:S02]  /*2370*/  ULOP3.LUT UR39, UR39, UR6, URZ, 0x3c, !UPT ;  /* 0x0000000627277292 */ /* 0x000fe4000f8e3c3f */
[----:B------:R-:W-:Y:S02]  /*2380*/  UIMAD UR38, UR4, -0xe, UR38 ;  /* 0xfffffff2042678a4 */ /* 0x000fe4000f8e0226 */
[----:B------:R-:W-:Y:S01]  /*2390*/  @UP1 ULOP3.LUT UR39, UR39, 0x1, UR4, 0x78, !UPT ;  /* 0x0000000127271892 */ /* 0x000fe2000f8e7804 */
[----:B-12---:R-:W-:Y:S11]  /*23a0*/  @!P0 BRA `(.L_x_38) ;  /* 0x0000003800d08947 */ /* 0x006ff60003800000 */
.L_x_142:
[----:B-1----:R-:W-:Y:S01]  /*23b0*/  IMAD.SHL.U32 R0, R19, 0x40, RZ ;  /* 0x0000004013007824 */ /* 0x002fe200078e00ff */
[----:B------:R-:W-:Y:S01]  /*23c0*/  ULDC UR6, c[0x0][0x284] ;  /* 0x0000a10000067ab9 */ /* 0x000fe20000000800 */
[----:B------:R-:W-:Y:S01]  /*23d0*/  IMAD.SHL.U32 R22, R22, 0x40, RZ ;  /* 0x0000004016167824 */ /* 0x000fe200078e00ff */
[----:B------:R-:W-:Y:S01]  /*23e0*/  SHF.R.S32.HI R71, RZ, 0x1f, R2 ;  /* 0x0000001fff477819 */ /* 0x000fe20000011402 */
[----:B------:R-:W-:Y:S01]  /*23f0*/  ULDC.64 UR4, c[0x0][0x5d0] ;  /* 0x0001740000047ab9 */ /* 0x000fe20000000a00 */
[----:B------:R-:W-:Y:S01]  /*2400*/  ISETP.GE.AND P0, PT, R0, UR6, PT ;  /* 0x0000000600007c0c */ /* 0x000fe2000bf06270 */
[----:B------:R-:W-:Y:S01]  /*2410*/  IMAD.WIDE.U32 R4, R2, UR4, R8 ;  /* 0x0000000402047c25 */ /* 0x000fe2000f8e0008 */
[----:B------:R-:W-:Y:S02]  /*2420*/  SHF.R.S32.HI R70, RZ, 0x1f, R22 ;  /* 0x0000001fff467819 */ /* 0x000fe40000011416 */
[C---:B------:R-:W-:Y:S01]  /*2430*/  ISETP.GE.OR P0, PT, R22.reuse, R15, P0 ;  /* 0x0000000f1600720c */ /* 0x040fe20000706670 */
[----:B------:R-:W-:Y:S01]  /*2440*/  IMAD R3, R71, UR4, RZ ;  /* 0x0000000447037c24 */ /* 0x000fe2000f8e02ff */
[----:B------:R-:W-:-:S03]  /*2450*/  IADD3 R4, P1, R22, R4, RZ ;  /* 0x0000000416047210 */ /* 0x000fc60007f3e0ff */
[----:B------:R-:W-:-:S05]  /*2460*/  IMAD R3, R2, UR5, R3 ;  /* 0x0000000502037c24 */ /* 0x000fca000f8e0203 */
[----:B------:R-:W-:-:S03]  /*2470*/  IADD3.X R5, R70, R5, R3, P1, !PT ;  /* 0x0000000546057210 */ /* 0x000fc60000ffe403 */
[----:B------:R-:W-:Y:S05]  /*2480*/  @P0 BRA `(.L_x_39) ;  /* 0x0000001c00200947 */ /* 0x000fea0003800000 */
[----:B------:R-:W1:Y:S01]  /*2490*/  LDC.64 R10, c[0x0][0x5c8] ;  /* 0x00017200ff0a7b82 */ /* 0x000e620000000a00 */
[----:B0-----:R-:W-:Y:S01]  /*24a0*/  IMAD.WIDE R12, R19, 0x40, R60 ;  /* 0x00000040130c7825 */ /* 0x001fe200078e023c */
[----:B------:R-:W-:Y:S01]  /*24b0*/  ULDC.64 UR4, c[0x0][0x5c0] ;  /* 0x0001700000047ab9 */ /* 0x000fe20000000a00 */
[----:B------:R-:W-:Y:S02]  /*24c0*/  BSSY B0, `(.L_x_39) ;  /* 0x00001c4000007945 */ /* 0x000fe40003800000 */
[----:B------:R-:W-:Y:S02]  /*24d0*/  IMAD.IADD R72, R67, 0x1, -R0 ;  /* 0x0000000143487824 */ /* 0x000fe400078e0a00 */
[-C--:B-1----:R-:W-:Y:S02]  /*24e0*/  IMAD R3, R13, R10.reuse, RZ ;  /* 0x0000000a0d037224 */ /* 0x082fe400078e02ff */
[----:B------:R-:W-:-:S04]  /*24f0*/  IMAD.WIDE.U32 R4, R12, R10, R4 ;  /* 0x0000000a0c047225 */ /* 0x000fc800078e0004 */
[----:B------:R-:W-:Y:S01]  /*2500*/  IMAD R3, R12, R11, R3 ;  /* 0x0000000b0c037224 */ /* 0x000fe200078e0203 */
[----:B------:R-:W-:-:S03]  /*2510*/  IADD3 R6, P0, R4, UR4, RZ ;  /* 0x0000000404067c10 */ /* 0x000fc6000ff1e0ff */
[----:B------:R-:W-:Y:S01]  /*2520*/  IMAD.IADD R3, R5, 0x1, R3 ;  /* 0x0000000105037824 */ /* 0x000fe200078e0203 */
[----:B------:R-:W-:-:S04]  /*2530*/  LEA R4, P1, R10, R6, 0x3 ;  /* 0x000000060a047211 */ /* 0x000fc800078218ff */
[----:B------:R-:W-:Y:S01]  /*2540*/  IADD3.X R7, R3, UR5, RZ, P0, !PT ;  /* 0x0000000503077c10 */ /* 0x000fe200087fe4ff */
[----:B------:R-:W-:Y:S01]  /*2550*/  IMAD R3, R62, -0x2, R15 ;  /* 0xfffffffe3e037824 */ /* 0x000fe200078e020f */
[----:B-----5:R-:W-:Y:S02]  /*2560*/  ISETP.NE.AND P0, PT, R59, RZ, PT ;  /* 0x000000ff3b00720c */ /* 0x020fe40003f05270 */
[----:B------:R-:W-:Y:S01]  /*2570*/  LEA.HI.X R5, R10, R7, R11, 0x3, P1 ;  /* 0x000000070a057211 */ /* 0x000fe200008f1c0b */
[----:B------:R-:W-:-:S10]  /*2580*/  IMAD.IADD R73, R3, 0x1, -R22 ;  /* 0x0000000103497824 */ /* 0x000fd400078e0a16 */
[----:B------:R-:W-:Y:S05]  /*2590*/  @!P0 BRA `(.L_x_40) ;  /* 0x0000001400188947 */ /* 0x000fea0003800000 */
[----:B------:R-:W0:Y:S01]  /*25a0*/  LDC.64 R14, c[0x0][0x5b0] ;  /* 0x00016c00ff0e7b82 */ /* 0x000e220000000a00 */
[----:B------:R-:W-:Y:S01]  /*25b0*/  ULDC.64 UR4, c[0x0][0x5b8] ;  /* 0x00016e0000047ab9 */ /* 0x000fe20000000a00 */
[----:B------:R-:W-:Y:S01]  /*25c0*/  ISETP.GE.AND P3, PT, R73, 0x1, PT ;  /* 0x000000014900780c */ /* 0x000fe20003f66270 */
[----:B------:R-:W-:Y:S01]  /*25d0*/  IMAD.WIDE.U32 R8, R2, UR4, R8 ;  /* 0x0000000402087c25 */ /* 0x000fe2000f8e0008 */
[----:B------:R-:W-:Y:S02]  /*25e0*/  BSSY B1, `(.L_x_41) ;  /* 0x000000e000017945 */ /* 0x000fe40003800000 */
[----:B------:R-:W-:Y:S01]  /*25f0*/  ISETP.LT.OR P1, PT, R72, 0x1, !P3 ;  /* 0x000000014800780c */ /* 0x000fe20005f21670 */
[----:B------:R-:W-:Y:S01]  /*2600*/  IMAD R3, R71, UR4, RZ ;  /* 0x0000000447037c24 */ /* 0x000fe2000f8e02ff */
[----:B------:R-:W1:Y:S01]  /*2610*/  LDC.64 R20, c[0x0][0x5a8] ;  /* 0x00016a00ff147b82 */ /* 0x000e620000000a00 */
[----:B------:R-:W-:Y:S02]  /*2620*/  IADD3 R10, P0, R22, R8, RZ ;  /* 0x00000008160a7210 */ /* 0x000fe40007f1e0ff */
[----:B------:R-:W-:-:S05]  /*2630*/  IMAD R3, R2, UR5, R3 ;  /* 0x0000000502037c24 */ /* 0x000fca000f8e0203 */
[----:B------:R-:W-:Y:S01]  /*2640*/  IADD3.X R11, R70, R9, R3, P0, !PT ;  /* 0x00000009460b7210 */ /* 0x000fe200007fe403 */
[-C--:B0-----:R-:W-:Y:S02]  /*2650*/  IMAD R0, R13, R14.reuse, RZ ;  /* 0x0000000e0d007224 */ /* 0x081fe400078e02ff */
[----:B------:R-:W-:-:S04]  /*2660*/  IMAD.WIDE.U32 R2, R12, R14, R10 ;  /* 0x0000000e0c027225 */ /* 0x000fc800078e000a */
[----:B------:R-:W-:Y:S01]  /*2670*/  IMAD R19, R12, R15, R0 ;  /* 0x0000000f0c137224 */ /* 0x000fe200078e0200 */
[----:B-1----:R-:W-:-:S04]  /*2680*/  IADD3 R2, P0, R2, R20, RZ ;  /* 0x0000001402027210 */ /* 0x002fc80007f1e0ff */
[----:B------:R-:W-:Y:S01]  /*2690*/  IADD3.X R3, R21, R3, R19, P0, !PT ;  /* 0x0000000315037210 */ /* 0x000fe200007fe413 */
[----:B------:R-:W-:Y:S08]  /*26a0*/  @P1 BRA `(.L_x_42) ;  /* 0x0000000000041947 */ /* 0x000ff00003800000 */
[----:B------:R0:W5:Y:S02]  /*26b0*/  LDG.E.U8 R68, desc[UR36][R2.64] ;  /* 0x0000002402447981 */ /* 0x000164000c1e1100 */
.L_x_42:
[----:B------:R-:W-:Y:S05]  /*26c0*/  BSYNC B1 ;  /* 0x0000000000017941 */ /* 0x000fea0003800000 */
.L_x_41:
[----:B-----5:R-:W-:Y:S01]  /*26d0*/  LOP3.LUT R0, R68, 0xffff, RZ, 0xc0, !PT ;  /* 0x0000ffff44007812 */ /* 0x020fe200078ec0ff */
[C---:B------:R-:W-:Y:S01]  /*26e0*/  IMAD.SHL.U32 R8, R14.reuse, 0x8, RZ ;  /* 0x000000080e087824 */ /* 0x040fe200078e00ff */
[----:B------:R-:W-:Y:S01]  /*26f0*/  SHF.L.U64.HI R9, R14, 0x3, R15 ;  /* 0x000000030e097819 */ /* 0x000fe2000001020f */
[----:B------:R-:W-:Y:S01]  /*2700*/  BSSY B1, `(.L_x_43) ;  /* 0x000000e000017945 */ /* 0x000fe20003800000 */
[----:B------:R-:W-:Y:S02]  /*2710*/  PRMT R0, R0, 0x8880, RZ ;  /* 0x0000888000007816 */ /* 0x000fe400000000ff */
[----:B------:R-:W-:Y:S01]  /*2720*/  ISETP.GE.AND P2, PT, R73, 0x2, PT ;  /* 0x000000024900780c */ /* 0x000fe20003f46270 */
[----:B------:R-:W-:-:S03]  /*2730*/  IMAD.WIDE.U32 R8, R12, R14, R8 ;  /* 0x0000000e0c087225 */ /* 0x000fc600078e0008 */
[----:B------:R-:W-:Y:S01]  /*2740*/  ISETP.LT.OR P0, PT, R72, 0x1, !P2 ;  /* 0x000000014800780c */ /* 0x000fe20005701670 */
[----:B------:R-:W-:Y:S01]  /*2750*/  IMAD R13, R0, R59, RZ ;  /* 0x0000003b000d7224 */ /* 0x000fe200078e02ff */
[----:B------:R-:W-:Y:S01]  /*2760*/  IADD3 R8, P4, P5, R10, R20, R8 ;  /* 0x000000140a087210 */ /* 0x000fe20007d9e008 */
[----:B------:R-:W-:Y:S02]  /*2770*/  IMAD.IADD R12, R19, 0x1, R9 ;  /* 0x00000001130c7824 */ /* 0x000fe400078e0209 */
[----:B------:R-:W-:-:S05]  /*2780*/  @!P1 IMAD R15, R24, R58, R13 ;  /* 0x0000003a180f9224 */ /* 0x000fca00078e020d */
[----:B------:R1:W-:Y:S03]  /*2790*/  @!P1 STG.E.U8 desc[UR36][R6.64], R15 ;  /* 0x0000000f06009986 */ /* 0x0003e6000c101124 */
[----:B------:R-:W-:Y:S05]  /*27a0*/  @P0 BRA `(.L_x_44) ;  /* 0x00000000000c0947 */ /* 0x000fea0003800000 */
[----:B------:R-:W2:Y:S02]  /*27b0*/  LDG.E.U8 R68, desc[UR36][R2.64+0x1] ;  /* 0x0000012402447981 */ /* 0x000ea4000c1e1100 */
[----:B--2---:R-:W-:-:S05]  /*27c0*/  PRMT R0, R68, 0x8880, RZ ;  /* 0x0000888044007816 */ /* 0x004fca00000000ff */
[----:B------:R-:W-:-:S07]  /*27d0*/  IMAD R13, R0, R59, RZ ;  /* 0x0000003b000d7224 */ /* 0x000fce00078e02ff */
.L_x_44:
[----:B------:R-:W-:Y:S05]  /*27e0*/  BSYNC B1 ;  /* 0x0000000000017941 */ /* 0x000fea0003800000 */
.L_x_43:
[C---:B------:R-:W-:Y:S01]  /*27f0*/  ISETP.LT.OR P3, PT, R72.reuse, 0x9, !P3 ;  /* 0x000000094800780c */ /* 0x040fe20005f61670 */
[----:B------:R-:W-:Y:S01]  /*2800*/  @!P0 IMAD R25, R25, R58, R13 ;  /* 0x0000003a19198224 */ /* 0x000fe200078e020d */
[----:B------:R-:W-:Y:S01]  /*2810*/  ISETP.GE.AND P1, PT, R73, 0x9, PT ;  /* 0x000000094900780c */ /* 0x000fe20003f26270 */
[----:B------:R-:W-:Y:S01]  /*2820*/  BSSY B1, `(.L_x_45) ;  /* 0x000000b000017945 */ /* 0x000fe20003800000 */
[----:B------:R-:W-:Y:S02]  /*2830*/  IADD3.X R9, R11, R21, R12, P4, P5 ;  /* 0x000000150b097210 */ /* 0x000fe400027ea40c */
[----:B------:R2:W-:Y:S01]  /*2840*/  @!P0 STG.E.U8 desc[UR36][R6.64+0x1], R25 ;  /* 0x0000011906008986 */ /* 0x0005e2000c101124 */
[----:B------:R-:W-:Y:S02]  /*2850*/  ISETP.GE.AND P0, PT, R73, 0xa, PT ;  /* 0x0000000a4900780c */ /* 0x000fe40003f06270 */
[C---:B------:R-:W-:Y:S02]  /*2860*/  ISETP.LT.OR P2, PT, R72.reuse, 0x9, !P2 ;  /* 0x000000094800780c */ /* 0x040fe40005741670 */
[----:B------:R-:W-:-:S02]  /*2870*/  ISETP.LT.OR P5, PT, R72, 0x1, !P1 ;  /* 0x000000014800780c */ /* 0x000fc40004fa1670 */
[----:B------:R-:W-:Y:S01]  /*2880*/  ISETP.LT.OR P4, PT, R72, 0x1, !P0 ;  /* 0x000000014800780c */ /* 0x000fe20004781670 */
[----:B------:R-:W-:-:S12]  /*2890*/  @P3 BRA `(.L_x_46) ;  /* 0x00000000000c3947 */ /* 0x000fd80003800000 */
[----:B------:R-:W3:Y:S02]  /*28a0*/  LDG.E.U8 R68, desc[UR36][R8.64] ;  /* 0x0000002408447981 */ /* 0x000ee4000c1e1100 */
[----:B---3--:R-:W-:-:S05]  /*28b0*/  PRMT R0, R68, 0x8880, RZ ;  /* 0x0000888044007816 */ /* 0x008fca00000000ff */
[----:B------:R-:W-:-:S07]  /*28c0*/  IMAD R13, R0, R59, RZ ;  /* 0x0000003b000d7224 */ /* 0x000fce00078e02ff */
.L_x_46:
[----:B------:R-:W-:Y:S05]  /*28d0*/  BSYNC B1 ;  /* 0x0000000000017941 */ /* 0x000fea0003800000 */
.L_x_45:
[----:B------:R-:W-:Y:S01]  /*28e0*/  @!P3 IMAD R11, R26, R58, R13 ;  /* 0x0000003a1a0bb224 */ /* 0x000fe200078e020d */
[----:B------:R-:W-:Y:S04]  /*28f0*/  BSSY B1, `(.L_x_47) ;  /* 0x0000006000017945 */ /* 0x000fe80003800000 */
[----:B------:R3:W-:Y:S01]  /*2900*/  @!P3 STG.E.U8 desc[UR36][R4.64], R11 ;  /* 0x0000000b0400b986 */ /* 0x0007e2000c101124 */
[----:B------:R-:W-:Y:S05]  /*2910*/  @P2 BRA `(.L_x_48) ;  /* 0x00000000000c2947 */ /* 0x000fea0003800000 */
[----:B------:R-:W4:Y:S02]  /*2920*/  LDG.E.U8 R68, desc[UR36][R8.64+0x1] ;  /* 0x0000012408447981 */ /* 0x000f24000c1e1100 */
[----:B----4-:R-:W-:-:S05]  /*2930*/  PRMT R0, R68, 0x8880, RZ ;  /* 0x0000888044007816 */ /* 0x010fca00000000ff */
[----:B------:R-:W-:-:S07]  /*2940*/  IMAD R13, R0, R59, RZ ;  /* 0x0000003b000d7224 */ /* 0x000fce00078e02ff */
.L_x_48:
[----:B------:R-:W-:Y:S05]  /*2950*/  BSYNC B1 ;  /* 0x0000000000017941 */ /* 0x000fea0003800000 */
.L_x_47:
[----:B------:R-:W-:Y:S01]  /*2960*/  @!P2 IMAD R27, R27, R58, R13 ;  /* 0x0000003a1b1ba224 */ /* 0x000fe200078e020d */
[----:B------:R-:W-:Y:S04]  /*2970*/  BSSY B1, `(.L_x_49) ;  /* 0x0000006000017945 */ /* 0x000fe80003800000 */
[----:B------:R4:W-:Y:S01]  /*2980*/  @!P2 STG.E.U8 desc[UR36][R4.64+0x1], R27 ;  /* 0x0000011b0400a986 */ /* 0x0009e2000c101124 */
[----:B------:R-:W-:Y:S05]  /*2990*/  @P5 BRA `(.L_x_50) ;  /* 0x00000000000c5947 */ /* 0x000fea0003800000 */
[----:B------:R-:W5:Y:S02]  /*29a0*/  LDG.E.U8 R68, desc[UR36][R2.64+0x8] ;  /* 0x0000082402447981 */ /* 0x000f64000c1e1100 */
[----:B-----5:R-:W-:-:S05]  /*29b0*/  PRMT R0, R68, 0x8880, RZ ;  /* 0x0000888044007816 */ /* 0x020fca00000000ff */
[----:B------:R-:W-:-:S07]  /*29c0*/  IMAD R13, R0, R59, RZ ;  /* 0x0000003b000d7224 */ /* 0x000fce00078e02ff */
.L_x_50:
[----:B------:R-:W-:Y:S05]  /*29d0*/  BSYNC B1 ;  /* 0x0000000000017941 */ /* 0x000fea0003800000 */
.L_x_49:
[----:B---3--:R-:W-:Y:S01]  /*29e0*/  @!P5 IMAD R11, R28, R58, R13 ;  /* 0x0000003a1c0bd224 */ /* 0x008fe200078e020d */
[----:B------:R-:W-:Y:S04]  /*29f0*/  BSSY B1, `(.L_x_51) ;  /* 0x0000006000017945 */ /* 0x000fe80003800000 */
[----:B------:R3:W-:Y:S01]  /*2a00*/  @!P5 STG.E.U8 desc[UR36][R6.64+0x8], R11 ;  /* 0x0000080b0600d986 */ /* 0x0007e2000c101124 */
[----:B------:R-:W-:Y:S05]  /*2a10*/  @P4 BRA `(.L_x_52) ;  /* 0x00000000000c4947 */ /* 0x000fea0003800000 */
[----:B------:R-:W5:Y:S02]  /*2a20*/  LDG.E.U8 R68, desc[UR36][R2.64+0x9] ;  /* 0x0000092402447981 */ /* 0x000f64000c1e1100 */
[----:B-----5:R-:W-:-:S05]  /*2a30*/  PRMT R0, R68, 0x8880, RZ ;  /* 0x0000888044007816 */ /* 0x020fca00000000ff */
[----:B------:R-:W-:-:S07]  /*2a40*/  IMAD R13, R0, R59, RZ ;  /* 0x0000003b000d7224 */ /* 0x000fce00078e02ff */
.L_x_52:
[----:B------:R-:W-:Y:S05]  /*2a50*/  BSYNC B1 ;  /* 0x0000000000017941 */ /* 0x000fea0003800000 */
.L_x_51:
[C---:B------:R-:W-:Y:S01]  /*2a60*/  ISETP.LT.OR P1, PT, R72.reuse, 0x9, !P1 ;  /* 0x000000094800780c */ /* 0x040fe20004f21670 */
[----:B------:R-:W-:Y:S01]  /*2a70*/  @!P4 IMAD R29, R29, R58, R13 ;  /* 0x0000003a1d1dc224 */ /* 0x000fe200078e020d */
[C---:B------:R-:W-:Y:S01]  /*2a80*/  ISETP.GE.AND P3, PT, R73.reuse, 0x11, PT ;  /* 0x000000114900780c */ /* 0x040fe20003f66270 */
[----:B------:R-:W-:Y:S01]  /*2a90*/  BSSY B1, `(.L_x_53) ;  /* 0x000000a000017945 */ /* 0x000fe20003800000 */
[----:B------:R-:W-:Y:S02]  /*2aa0*/  ISETP.GE.AND P2, PT, R73, 0x12, PT ;  /* 0x000000124900780c */ /* 0x000fe40003f46270 */
[----:B------:R0:W-:Y:S01]  /*2ab0*/  @!P4 STG.E.U8 desc[UR36][R6.64+0x9], R29 ;  /* 0x0000091d0600c986 */ /* 0x0001e2000c101124 */
[C---:B------:R-:W-:Y:S02]  /*2ac0*/  ISETP.LT.OR P0, PT, R72.reuse, 0x9, !P0 ;  /* 0x000000094800780c */ /* 0x040fe40004701670 */
[C---:B------:R-:W-:Y:S02]  /*2ad0*/  ISETP.LT.OR P5, PT, R72.reuse, 0x1, !P3 ;  /* 0x000000014800780c */ /* 0x040fe40005fa1670 */
[----:B------:R-:W-:-:S02]  /*2ae0*/  ISETP.LT.OR P4, PT, R72, 0x1, !P2 ;  /* 0x000000014800780c */ /* 0x000fc40005781670 */
[----:B------:R-:W-:Y:S11]  /*2af0*/  @P1 BRA `(.L_x_54) ;  /* 0x00000000000c1947 */ /* 0x000ff60003800000 */
[----:B------:R-:W5:Y:S02]  /*2b00*/  LDG.E.U8 R68, desc[UR36][R8.64+0x8] ;  /* 0x0000082408447981 */ /* 0x000f64000c1e1100 */
[----:B-----5:R-:W-:-:S05]  /*2b10*/  PRMT R0, R68, 0x8880, RZ ;  /* 0x0000888044007816 */ /* 0x020fca00000000ff */
[----:B------:R-:W-:-:S07]  /*2b20*/  IMAD R13, R0, R59, RZ ;  /* 0x0000003b000d7224 */ /* 0x000fce00078e02ff */
.L_x_54:
[----:B------:R-:W-:Y:S05]  /*2b30*/  BSYNC B1 ;  /* 0x0000000000017941 */ /* 0x000fea0003800000 */
.L_x_53:
[----:B---3--:R-:W-:Y:S01]  /*2b40*/  @!P1 IMAD R11, R30, R58, R13 ;  /* 0x0000003a1e0b9224 */ /* 0x008fe200078e020d */
[----:B------:R-:W-:Y:S04]  /*2b50*/  BSSY B1, `(.L_x_55) ;  /* 0x0000006000017945 */ /* 0x000fe80003800000 */
[----:B------:R3:W-:Y:S01]  /*2b60*/  @!P1 STG.E.U8 desc[UR36][R4.64+0x8], R11 ;  /* 0x0000080b04009986 */ /* 0x0007e2000c101124 */
[----:B------:R-:W-:Y:S05]  /*2b70*/  @P0 BRA `(.L_x_56) ;  /* 0x00000000000c0947 */ /* 0x000fea0003800000 */
[----:B------:R-:W5:Y:S02]  /*2b80*/  LDG.E.U8 R68, desc[UR36][R8.64+0x9] ;  /* 0x0000092408447981 */ /* 0x000f64000c1e1100 */
[----:B-----5:R-:W-:-:S05]  /*2b90*/  PRMT R0, R68, 0x8880, RZ ;  /* 0x0000888044007816 */ /* 0x020fca00000000ff */
[----:B------:R-:W-:-:S07]  /*2ba0*/  IMAD R13, R0, R59, RZ ;  /* 0x0000003b000d7224 */ /* 0x000fce00078e02ff */
.L_x_56:
[----:B------:R-:W-:Y:S05]  /*2bb0*/  BSYNC B1 ;  /* 0x0000000000017941 */ /* 0x000fea0003800000 */
.L_x_55:
[----:B------:R-:W-:Y:S01]  /*2bc0*/  @!P0 IMAD R31, R31, R58, R13 ;  /* 0x0000003a1f1f8224 */ /* 0x000fe200078e020d */
[----:B------:R-:W-:Y:S04]  /*2bd0*/  BSSY B1, `(.L_x_57) ;  /* 0x0000006000017945 */ /* 0x000fe80003800000 */
[----:B------:R0:W-:Y:S01]  /*2be0*/  @!P0 STG.E.U8 desc[UR36][R4.64+0x9], R31 ;  /* 0x0000091f04008986 */ /* 0x0001e2000c101124 */
[----:B------:R-:W-:Y:S05]  /*2bf0*/  @P5 BRA `(.L_x_58) ;  /* 0x00000000000c5947 */ /* 0x000fea0003800000 */
[----:B------:R-:W5:Y:S02]  /*2c00*/  LDG.E.U8 R68, desc[UR36][R2.64+0x10] ;  /* 0x0000102402447981 */ /* 0x000f64000c1e1100 */
[----:B-----5:R-:W-:-:S05]  /*2c10*/  PRMT R0, R68, 0x8880, RZ ;  /* 0x0000888044007816 */ /* 0x020fca00000000ff */
[----:B------:R-:W-:-:S07]  /*2c20*/  IMAD R13, R0, R59, RZ ;  /* 0x0000003b000d7224 */ /* 0x000fce00078e02ff */
.L_x_58:
[----:B------:R-:W-:Y:S05]  /*2c30*/  BSYNC B1 ;  /* 0x0000000000017941 */ /* 0x000fea0003800000 */
.L_x_57:
[----:B---3--:R-:W-:Y:S01]  /*2c40*/  @!P5 IMAD R11, R32, R58, R13 ;  /* 0x0000003a200bd224 */ /* 0x008fe200078e020d */
[----:B------:R-:W-:Y:S04]  /*2c50*/  BSSY B1, `(.L_x_59) ;  /* 0x0000006000017945 */ /* 0x000fe80003800000 */
[----:B------:R3:W-:Y:S01]  /*2c60*/  @!P5 STG.E.U8 desc[UR36][R6.64+0x10], R11 ;  /* 0x0000100b0600d986 */ /* 0x0007e2000c101124 */
[----:B------:R-:W-:Y:S05]  /*2c70*/  @P4 BRA `(.L_x_60) ;  /* 0x00000000000c4947 */ /* 0x000fea0003800000 */
[----:B------:R-:W5:Y:S02]  /*2c80*/  LDG.E.U8 R68, desc[UR36][R2.64+0x11] ;  /* 0x0000112402447981 */ /* 0x000f64000c1e1100 */
[----:B-----5:R-:W-:-:S05]  /*2c90*/  PRMT R0, R68, 0x8880, RZ ;  /* 0x0000888044007816 */ /* 0x020fca00000000ff */
[----:B------:R-:W-:-:S07]  /*2ca0*/  IMAD R13, R0, R59, RZ ;  /* 0x0000003b000d7224 */ /* 0x000fce00078e02ff */
.L_x_60:
[----:B------:R-:W-:Y:S05]  /*2cb0*/  BSYNC B1 ;  /* 0x0000000000017941 */ /* 0x000fea0003800000 */
.L_x_59:
        /* <DEDUP_REMOVED lines=13> */
.L_x_62:
[----:B------:R-:W-:Y:S05]  /*2d90*/  BSYNC B1 ;  /* 0x0000000000017941 */ /* 0x000fea0003800000 */
.L_x_61:
[----:B---3--:R-:W-:Y:S01]  /*2da0*/  @!P3 IMAD R11, R34, R58, R13 ;  /* 0x0000003a220bb224 */ /* 0x008fe200078e020d */
[----:B------:R-:W-:Y:S04]  /*2db0*/  BSSY B1, `(.L_x_63) ;  /* 0x0000006000017945 */ /* 0x000fe80003800000 */
[----:B------:R3:W-:Y:S01]  /*2dc0*/  @!P3 STG.E.U8 desc[UR36][R4.64+0x10], R11 ;  /* 0x0000100b0400b986 */ /* 0x0007e2000c101124 */
[----:B------:R-:W-:Y:S05]  /*2dd0*/  @P2 BRA `(.L_x_64) ;  /* 0x00000000000c2947 */ /* 0x000fea0003800000 */
[----:B------:R-:W5:Y:S02]  /*2de0*/  LDG.E.U8 R68, desc[UR36][R8.64+0x11] ;  /* 0x0000112408447981 */ /* 0x000f64000c1e1100 */
[----:B-----5:R-:W-:-:S05]  /*2df0*/  PRMT R0, R68, 0x8880, RZ ;  /* 0x0000888044007816 */ /* 0x020fca00000000ff */
[----:B------:R-:W-:-:S07]  /*2e00*/  IMAD R13, R0, R59, RZ ;  /* 0x0000003b000d7224 */ /* 0x000fce00078e02ff */
.L_x_64:
[----:B------:R-:W-:Y:S05]  /*2e10*/  BSYNC B1 ;  /* 0x0000000000017941 */ /* 0x000fea0003800000 */
.L_x_63:
[----:B------:R-:W-:Y:S01]  /*2e20*/  @!P2 IMAD R35, R35, R58, R13 ;  /* 0x0000003a2323a224 */ /* 0x000fe200078e020d */
[----:B------:R-:W-:Y:S04]  /*2e30*/  BSSY B1, `(.L_x_65) ;  /* 0x0000006000017945 */ /* 0x000fe80003800000 */
[----:B------:R0:W-:Y:S01]  /*2e40*/  @!P2 STG.E.U8 desc[UR36][R4.64+0x11], R35 ;  /* 0x000011230400a986 */ /* 0x0001e2000c101124 */
[----:B------:R-:W-:Y:S05]  /*2e50*/  @P5 BRA `(.L_x_66) ;  /* 0x00000000000c5947 */ /* 0x000fea0003800000 */
[----:B------:R-:W5:Y:S02]  /*2e60*/  LDG.E.U8 R68, desc[UR36][R2.64+0x18] ;  /* 0x0000182402447981 */ /* 0x000f64000c1e1100 */
[----:B-----5:R-:W-:-:S05]  /*2e70*/  PRMT R0, R68, 0x8880, RZ ;  /* 0x0000888044007816 */ /* 0x020fca00000000ff */
[----:B------:R-:W-:-:S07]  /*2e80*/  IMAD R13, R0, R59, RZ ;  /* 0x0000003b000d7224 */ /* 0x000fce00078e02ff */
.L_x_66:
[----:B------:R-:W-:Y:S05]  /*2e90*/  BSYNC B1 ;  /* 0x0000000000017941 */ /* 0x000fea0003800000 */
.L_x_65:
[----:B---3--:R-:W-:Y:S01]  /*2ea0*/  @!P5 IMAD R11, R36, R58, R13 ;  /* 0x0000003a240bd224 */ /* 0x008fe200078e020d */
[----:B------:R-:W-:Y:S04]  /*2eb0*/  BSSY B1, `(.L_x_67) ;  /* 0x0000006000017945 */ /* 0x000fe80003800000 */
[----:B------:R3:W-:Y:S01]  /*2ec0*/  @!P5 STG.E.U8 desc[UR36][R6.64+0x18], R11 ;  /* 0x0000180b0600d986 */ /* 0x0007e2000c101124 */
[----:B------:R-:W-:Y:S05]  /*2ed0*/  @P4 BRA `(.L_x_68) ;  /* 0x00000000000c4947 */ /* 0x000fea0003800000 */
[----:B------:R-:W5:Y:S02]  /*2ee0*/  LDG.E.U8 R68, desc[UR36][R2.64+0x19] ;  /* 0x0000192402447981 */ /* 0x000f64000c1e1100 */
[----:B-----5:R-:W-:-:S05]  /*2ef0*/  PRMT R0, R68, 0x8880, RZ ;  /* 0x0000888044007816 */ /* 0x020fca00000000ff */
[----:B------:R-:W-:-:S07]  /*2f00*/  IMAD R13, R0, R59, RZ ;  /* 0x0000003b000d7224 */ /* 0x000fce00078e02ff */
.L_x_68:
[----:B------:R-:W-:Y:S05]  /*2f10*/  BSYNC B1 ;  /* 0x0000000000017941 */ /* 0x000fea0003800000 */
.L_x_67:
        /* <DEDUP_REMOVED lines=13> */
.L_x_70:
[----:B------:R-:W-:Y:S05]  /*2ff0*/  BSYNC B1 ;  /* 0x0000000000017941 */ /* 0x000fea0003800000 */
.L_x_69:
[----:B---3--:R-:W-:Y:S01]  /*3000*/  @!P1 IMAD R11, R38, R58, R13 ;  /* 0x0000003a260b9224 */ /* 0x008fe200078e020d */
[----:B------:R-:W-:Y:S04]  /*3010*/  BSSY B1, `(.L_x_71) ;  /* 0x0000006000017945 */ /* 0x000fe80003800000 */
[----:B------:R3:W-:Y:S01]  /*3020*/  @!P1 STG.E.U8 desc[UR36][R4.64+0x18], R11 ;  /* 0x0000180b04009986 */ /* 0x0007e2000c101124 */
[----:B------:R-:W-:Y:S05]  /*3030*/  @P4 BRA `(.L_x_72) ;  /* 0x00000000000c4947 */ /* 0x000fea0003800000 */
[----:B------:R-:W5:Y:S02]  /*3040*/  LDG.E.U8 R68, desc[UR36][R8.64+0x19] ;  /* 0x0000192408447981 */ /* 0x000f64000c1e1100 */
[----:B-----5:R-:W-:-:S05]  /*3050*/  PRMT R0, R68, 0x8880, RZ ;  /* 0x0000888044007816 */ /* 0x020fca00000000ff */
[----:B------:R-:W-:-:S07]  /*3060*/  IMAD R13, R0, R59, RZ ;  /* 0x0000003b000d7224 */ /* 0x000fce00078e02ff */
.L_x_72:
[----:B------:R-:W-:Y:S05]  /*3070*/  BSYNC B1 ;  /* 0x0000000000017941 */ /* 0x000fea0003800000 */
.L_x_71:
[----:B------:R-:W-:Y:S01]  /*3080*/  @!P4 IMAD R39, R39, R58, R13 ;  /* 0x0000003a2727c224 */ /* 0x000fe200078e020d */
[----:B------:R-:W-:Y:S04]  /*3090*/  BSSY B1, `(.L_x_73) ;  /* 0x0000006000017945 */ /* 0x000fe80003800000 */
[----:B------:R0:W-:Y:S01]  /*30a0*/  @!P4 STG.E.U8 desc[UR36][R4.64+0x19], R39 ;  /* 0x000019270400c986 */ /* 0x0001e2000c101124 */
[----:B------:R-:W-:Y:S05]  /*30b0*/  @P5 BRA `(.L_x_74) ;  /* 0x00000000000c5947 */ /* 0x000fea0003800000 */
[----:B------:R-:W5:Y:S02]  /*30c0*/  LDG.E.U8 R68, desc[UR36][R2.64+0x20] ;  /* 0x0000202402447981 */ /* 0x000f64000c1e1100 */
[----:B-----5:R-:W-:-:S05]  /*30d0*/  PRMT R0, R68, 0x8880, RZ ;  /* 0x0000888044007816 */ /* 0x020fca00000000ff */
[----:B------:R-:W-:-:S07]  /*30e0*/  IMAD R13, R0, R59, RZ ;  /* 0x0000003b000d7224 */ /* 0x000fce00078e02ff */
.L_x_74:
[----:B------:R-:W-:Y:S05]  /*30f0*/  BSYNC B1 ;  /* 0x0000000000017941 */ /* 0x000fea0003800000 */
.L_x_73:
[----:B---3--:R-:W-:Y:S01]  /*3100*/  @!P5 IMAD R11, R40, R58, R13 ;  /* 0x0000003a280bd224 */ /* 0x008fe200078e020d */
[----:B------:R-:W-:Y:S04]  /*3110*/  BSSY B1, `(.L_x_75) ;  /* 0x0000006000017945 */ /* 0x000fe80003800000 */
[----:B------:R3:W-:Y:S01]  /*3120*/  @!P5 STG.E.U8 desc[UR36][R6.64+0x20], R11 ;  /* 0x0000200b0600d986 */ /* 0x0007e2000c101124 */
[----:B------:R-:W-:Y:S05]  /*3130*/  @P0 BRA `(.L_x_76) ;  /* 0x00000000000c0947 */ /* 0x000fea0003800000 */
[----:B------:R-:W5:Y:S02]  /*3140*/  LDG.E.U8 R68, desc[UR36][R2.64+0x21] ;  /* 0x0000212402447981 */ /* 0x000f64000c1e1100 */
[----:B-----5:R-:W-:-:S05]  /*3150*/  PRMT R0, R68, 0x8880, RZ ;  /* 0x0000888044007816 */ /* 0x020fca00000000ff */
[----:B------:R-:W-:-:S07]  /*3160*/  IMAD R13, R0, R59, RZ ;  /* 0x0000003b000d7224 */ /* 0x000fce00078e02ff */
.L_x_76:
[----:B------:R-:W-:Y:S05]  /*3170*/  BSYNC B1 ;  /* 0x0000000000017941 */ /* 0x000fea0003800000 */
.L_x_75:
        /* <DEDUP_REMOVED lines=13> */
.L_x_78:
[----:B------:R-:W-:Y:S05]  /*3250*/  BSYNC B1 ;  /* 0x0000000000017941 */ /* 0x000fea0003800000 */
.L_x_77:
[----:B---3--:R-:W-:Y:S01]  /*3260*/  @!P3 IMAD R11, R42, R58, R13 ;  /* 0x0000003a2a0bb224 */ /* 0x008fe200078e020d */
[----:B------:R-:W-:Y:S04]  /*3270*/  BSSY B1, `(.L_x_79) ;  /* 0x0000006000017945 */ /* 0x000fe80003800000 */
[----:B------:R3:W-:Y:S01]  /*3280*/  @!P3 STG.E.U8 desc[UR36][R4.64+0x20], R11 ;  /* 0x0000200b0400b986 */ /* 0x0007e2000c101124 */
[----:B------:R-:W-:Y:S05]  /*3290*/  @P2 BRA `(.L_x_80) ;  /* 0x00000000000c2947 */ /* 0x000fea0003800000 */
[----:B------:R-:W5:Y:S02]  /*32a0*/  LDG.E.U8 R68, desc[UR36][R8.64+0x21] ;  /* 0x0000212408447981 */ /* 0x000f64000c1e1100 */
[----:B-----5:R-:W-:-:S05]  /*32b0*/  PRMT R0, R68, 0x8880, RZ ;  /* 0x0000888044007816 */ /* 0x020fca00000000ff */
[----:B------:R-:W-:-:S07]  /*32c0*/  IMAD R13, R0, R59, RZ ;  /* 0x0000003b000d7224 */ /* 0x000fce00078e02ff */
.L_x_80:
[----:B------:R-:W-:Y:S05]  /*32d0*/  BSYNC B1 ;  /* 0x0000000000017941 */ /* 0x000fea0003800000 */
.L_x_79:
[----:B------:R-:W-:Y:S01]  /*32e0*/  @!P2 IMAD R43, R43, R58, R13 ;  /* 0x0000003a2b2ba224 */ /* 0x000fe200078e020d */
[----:B------:R-:W-:Y:S04]  /*32f0*/  BSSY B1, `(.L_x_81) ;  /* 0x0000006000017945 */ /* 0x000fe80003800000 */
[----:B------:R0:W-:Y:S01]  /*3300*/  @!P2 STG.E.U8 desc[UR36][R4.64+0x21], R43 ;  /* 0x0000212b0400a986 */ /* 0x0001e2000c101124 */
[----:B------:R-:W-:Y:S05]  /*3310*/  @P0 BRA `(.L_x_82) ;  /* 0x00000000000c0947 */ /* 0x000fea0003800000 */
[----:B------:R-:W5:Y:S02]  /*3320*/  LDG.E.U8 R68, desc[UR36][R2.64+0x28] ;  /* 0x0000282402447981 */ /* 0x000f64000c1e1100 */
[----:B-----5:R-:W-:-:S05]  /*3330*/  PRMT R0, R68, 0x8880, RZ ;  /* 0x0000888044007816 */ /* 0x020fca00000000ff */
[----:B------:R-:W-:-:S07]  /*3340*/  IMAD R13, R0, R59, RZ ;  /* 0x0000003b000d7224 */ /* 0x000fce00078e02ff */
.L_x_82:
[----:B------:R-:W-:Y:S05]  /*3350*/  BSYNC B1 ;  /* 0x0000000000017941 */ /* 0x000fea0003800000 */
.L_x_81:
[----:B---3--:R-:W-:Y:S01]  /*3360*/  @!P0 IMAD R11, R44, R58, R13 ;  /* 0x0000003a2c0b8224 */ /* 0x008fe200078e020d */
[----:B------:R-:W-:Y:S04]  /*3370*/  BSSY B1, `(.L_x_83) ;  /* 0x0000006000017945 */ /* 0x000fe80003800000 */
[----:B------:R3:W-:Y:S01]  /*3380*/  @!P0 STG.E.U8 desc[UR36][R6.64+0x28], R11 ;  /* 0x0000280b06008986 */ /* 0x0007e2000c101124 */
[----:B------:R-:W-:Y:S05]  /*3390*/  @P5 BRA `(.L_x_84) ;  /* 0x00000000000c5947 */ /* 0x000fea0003800000 */
[----:B------:R-:W5:Y:S02]  /*33a0*/  LDG.E.U8 R68, desc[UR36][R2.64+0x29] ;  /* 0x0000292402447981 */ /* 0x000f64000c1e1100 */
[----:B-----5:R-:W-:-:S05]  /*33b0*/  PRMT R0, R68, 0x8880, RZ ;  /* 0x0000888044007816 */ /* 0x020fca00000000ff */
[----:B------:R-:W-:-:S07]  /*33c0*/  IMAD R13, R0, R59, RZ ;  /* 0x0000003b000d7224 */ /* 0x000fce00078e02ff */
.L_x_84:
[----:B------:R-:W-:Y:S05]  /*33d0*/  BSYNC B1 ;  /* 0x0000000000017941 */ /* 0x000fea0003800000 */
.L_x_83:
        /* <DEDUP_REMOVED lines=13> */
.L_x_86:
[----:B------:R-:W-:Y:S05]  /*34b0*/  BSYNC B1 ;  /* 0x0000000000017941 */ /* 0x000fea0003800000 */
.L_x_85:
[----:B---3--:R-:W-:Y:S01]  /*34c0*/  @!P4 IMAD R11, R46, R58, R13 ;  /* 0x0000003a2e0bc224 */ /* 0x008fe200078e020d */
[----:B------:R-:W-:Y:S04]  /*34d0*/  BSSY B1, `(.L_x_87) ;  /* 0x0000006000017945 */ /* 0x000fe80003800000 */
[----:B------:R3:W-:Y:S01]  /*34e0*/  @!P4 STG.E.U8 desc[UR36][R4.64+0x28], R11 ;  /* 0x0000280b0400c986 */ /* 0x0007e2000c101124 */
[----:B------:R-:W-:Y:S05]  /*34f0*/  @P1 BRA `(.L_x_88) ;  /* 0x00000000000c1947 */ /* 0x000fea0003800000 */
[----:B------:R-:W5:Y:S02]  /*3500*/  LDG.E.U8 R68, desc[UR36][R8.64+0x29] ;  /* 0x0000292408447981 */ /* 0x000f64000c1e1100 */
[----:B-----5:R-:W-:-:S05]  /*3510*/  PRMT R0, R68, 0x8880, RZ ;  /* 0x0000888044007816 */ /* 0x020fca00000000ff */
[----:B------:R-:W-:-:S07]  /*3520*/  IMAD R13, R0, R59, RZ ;  /* 0x0000003b000d7224 */ /* 0x000fce00078e02ff */
.L_x_88:
[----:B------:R-:W-:Y:S05]  /*3530*/  BSYNC B1 ;  /* 0x0000000000017941 */ /* 0x000fea0003800000 */
.L_x_87:
[----:B------:R-:W-:Y:S01]  /*3540*/  @!P1 IMAD R47, R47, R58, R13 ;  /* 0x0000003a2f2f9224 */ /* 0x000fe200078e020d */
[----:B------:R-:W-:Y:S04]  /*3550*/  BSSY B1, `(.L_x_89) ;  /* 0x0000006000017945 */ /* 0x000fe80003800000 */
[----:B------:R0:W-:Y:S01]  /*3560*/  @!P1 STG.E.U8 desc[UR36][R4.64+0x29], R47 ;  /* 0x0000292f04009986 */ /* 0x0001e2000c101124 */
[----:B------:R-:W-:Y:S05]  /*3570*/  @P3 BRA `(.L_x_90) ;  /* 0x00000000000c3947 */ /* 0x000fea0003800000 */
[----:B------:R-:W5:Y:S02]  /*3580*/  LDG.E.U8 R68, desc[UR36][R2.64+0x30] ;  /* 0x0000302402447981 */ /* 0x000f64000c1e1100 */
[----:B-----5:R-:W-:-:S05]  /*3590*/  PRMT R0, R68, 0x8880, RZ ;  /* 0x0000888044007816 */ /* 0x020fca00000000ff */
[----:B------:R-:W-:-:S07]  /*35a0*/  IMAD R13, R0, R59, RZ ;  /* 0x0000003b000d7224 */ /* 0x000fce00078e02ff */
.L_x_90:
[----:B------:R-:W-:Y:S05]  /*35b0*/  BSYNC B1 ;  /* 0x0000000000017941 */ /* 0x000fea0003800000 */
.L_x_89:
[----:B---3--:R-:W-:Y:S01]  /*35c0*/  @!P3 IMAD R11, R48, R58, R13 ;  /* 0x0000003a300bb224 */ /* 0x008fe200078e020d */
[----:B------:R-:W-:Y:S04]  /*35d0*/  BSSY B1, `(.L_x_91) ;  /* 0x0000006000017945 */ /* 0x000fe80003800000 */
[----:B------:R3:W-:Y:S01]  /*35e0*/  @!P3 STG.E.U8 desc[UR36][R6.64+0x30], R11 ;  /* 0x0000300b0600b986 */ /* 0x0007e2000c101124 */
[----:B------:R-:W-:Y:S05]  /*35f0*/  @P5 BRA `(.L_x_92) ;  /* 0x00000000000c5947 */ /* 0x000fea0003800000 */
[----:B------:R-:W5:Y:S02]  /*3600*/  LDG.E.U8 R68, desc[UR36][R2.64+0x31] ;  /* 0x0000312402447981 */ /* 0x000f64000c1e1100 */
[----:B-----5:R-:W-:-:S05]  /*3610*/  PRMT R0, R68, 0x8880, RZ ;  /* 0x0000888044007816 */ /* 0x020fca00000000ff */
[----:B------:R-:W-:-:S07]  /*3620*/  IMAD R13, R0, R59, RZ ;  /* 0x0000003b000d7224 */ /* 0x000fce00078e02ff */
.L_x_92:
[----:B------:R-:W-:Y:S05]  /*3630*/  BSYNC B1 ;  /* 0x0000000000017941 */ /* 0x000fea0003800000 */
.L_x_91:
        /* <DEDUP_REMOVED lines=9> */
[----:B------:R-:W-:Y:S01]  /*36d0*/  ISETP.LT.OR P3, PT, R72, 0x9, !P3 ;  /* 0x000000094800780c */ /* 0x000fe20005f61670 */
[----:B------:R-:W-:-:S12]  /*36e0*/  @P2 BRA `(.L_x_94) ;  /* 0x00000000000c2947 */ /* 0x000fd80003800000 */
[----:B------:R-:W5:Y:S02]  /*36f0*/  LDG.E.U8 R68, desc[UR36][R8.64+0x30] ;  /* 0x0000302408447981 */ /* 0x000f64000c1e1100 */
[----:B-----5:R-:W-:-:S05]  /*3700*/  PRMT R0, R68, 0x8880, RZ ;  /* 0x0000888044007816 */ /* 0x020fca00000000ff */
[----:B------:R-:W-:-:S07]  /*3710*/  IMAD R13, R0, R59, RZ ;  /* 0x0000003b000d7224 */ /* 0x000fce00078e02ff */
.L_x_94:
[----:B------:R-:W-:Y:S05]  /*3720*/  BSYNC B1 ;  /* 0x0000000000017941 */ /* 0x000fea0003800000 */
.L_x_93:
[----:B---3--:R-:W-:Y:S01]  /*3730*/  @!P2 IMAD R11, R50, R58, R13 ;  /* 0x0000003a320ba224 */ /* 0x008fe200078e020d */
[----:B------:R-:W-:Y:S04]  /*3740*/  BSSY B1, `(.L_x_95) ;  /* 0x0000006000017945 */ /* 0x000fe80003800000 */
[----:B------:R3:W-:Y:S01]  /*3750*/  @!P2 STG.E.U8 desc[UR36][R4.64+0x30], R11 ;  /* 0x0000300b0400a986 */ /* 0x0007e2000c101124 */
[----:B------:R-:W-:Y:S05]  /*3760*/  @P0 BRA `(.L_x_96) ;  /* 0x00000000000c0947 */ /* 0x000fea0003800000 */
[----:B------:R-:W5:Y:S02]  /*3770*/  LDG.E.U8 R68, desc[UR36][R8.64+0x31] ;  /* 0x0000312408447981 */ /* 0x000f64000c1e1100 */
[----:B-----5:R-:W-:-:S05]  /*3780*/  PRMT R0, R68, 0x8880, RZ ;  /* 0x0000888044007816 */ /* 0x020fca00000000ff */
[----:B------:R-:W-:-:S07]  /*3790*/  IMAD R13, R0, R59, RZ ;  /* 0x0000003b000d7224 */ /* 0x000fce00078e02ff */
.L_x_96:
[----:B------:R-:W-:Y:S05]  /*37a0*/  BSYNC B1 ;  /* 0x0000000000017941 */ /* 0x000fea0003800000 */
.L_x_95:
[----:B------:R-:W-:Y:S01]  /*37b0*/  @!P0 IMAD R51, R51, R58, R13 ;  /* 0x0000003a33338224 */ /* 0x000fe200078e020d */
[----:B------:R-:W-:Y:S04]  /*37c0*/  BSSY B1, `(.L_x_97) ;  /* 0x0000006000017945 */ /* 0x000fe80003800000 */
[----:B------:R0:W-:Y:S01]  /*37d0*/  @!P0 STG.E.U8 desc[UR36][R4.64+0x31], R51 ;  /* 0x0000313304008986 */ /* 0x0001e2000c101124 */
[----:B------:R-:W-:Y:S05]  /*37e0*/  @P5 BRA `(.L_x_98) ;  /* 0x00000000000c5947 */ /* 0x000fea0003800000 */
[----:B------:R-:W5:Y:S02]  /*37f0*/  LDG.E.U8 R68, desc[UR36][R2.64+0x38] ;  /* 0x0000382402447981 */ /* 0x000f64000c1e1100 */
[----:B-----5:R-:W-:-:S05]  /*3800*/  PRMT R0, R68, 0x8880, RZ ;  /* 0x0000888044007816 */ /* 0x020fca00000000ff */
[----:B------:R-:W-:-:S07]  /*3810*/  IMAD R13, R0, R59, RZ ;  /* 0x0000003b000d7224 */ /* 0x000fce00078e02ff */
.L_x_98:
[----:B------:R-:W-:Y:S05]  /*3820*/  BSYNC B1 ;  /* 0x0000000000017941 */ /* 0x000fea0003800000 */
.L_x_97:
[----:B---3--:R-:W-:Y:S01]  /*3830*/  @!P5 IMAD R11, R52, R58, R13 ;  /* 0x0000003a340bd224 */ /* 0x008fe200078e020d */
[----:B------:R-:W-:Y:S04]  /*3840*/  BSSY B1, `(.L_x_99) ;  /* 0x0000006000017945 */ /* 0x000fe80003800000 */
[----:B------:R3:W-:Y:S01]  /*3850*/  @!P5 STG.E.U8 desc[UR36][R6.64+0x38], R11 ;  /* 0x0000380b0600d986 */ /* 0x0007e2000c101124 */
[----:B------:R-:W-:Y:S05]  /*3860*/  @P4 BRA `(.L_x_100) ;  /* 0x00000000000c4947 */ /* 0x000fea0003800000 */
[----:B------:R-:W5:Y:S02]  /*3870*/  LDG.E.U8 R68, desc[UR36][R2.64+0x39] ;  /* 0x0000392402447981 */ /* 0x000f64000c1e1100 */
[----:B-----5:R-:W-:-:S05]  /*3880*/  PRMT R0, R68, 0x8880, RZ ;  /* 0x0000888044007816 */ /* 0x020fca00000000ff */
[----:B------:R-:W-:-:S07]  /*3890*/  IMAD R13, R0, R59, RZ ;  /* 0x0000003b000d7224 */ /* 0x000fce00078e02ff */
.L_x_100:
[----:B------:R-:W-:Y:S05]  /*38a0*/  BSYNC B1 ;  /* 0x0000000000017941 */ /* 0x000fea0003800000 */
.L_x_99:
[----:B------:R-:W-:Y:S01]  /*38b0*/  @!P4 IMAD R53, R53, R58, R13 ;  /* 0x0000003a3535c224 */ /* 0x000fe200078e020d */
[----:B------:R-:W-:Y:S04]  /*38c0*/  BSSY B1, `(.L_x_101) ;  /* 0x0000006000017945 */ /* 0x000fe80003800000 */
[----:B------:R0:W-:Y:S01]  /*38d0*/  @!P4 STG.E.U8 desc[UR36][R6.64+0x39], R53 ;  /* 0x000039350600c986 */ /* 0x0001e2000c101124 */
[----:B------:R-:W-:Y:S05]  /*38e0*/  @P3 BRA `(.L_x_102) ;  /* 0x00000000000c3947 */ /* 0x000fea0003800000 */
[----:B------:R-:W5:Y:S02]  /*38f0*/  LDG.E.U8 R68, desc[UR36][R8.64+0x38] ;  /* 0x0000382408447981 */ /* 0x000f64000c1e1100 */
[----:B-----5:R-:W-:-:S05]  /*3900*/  PRMT R0, R68, 0x8880, RZ ;  /* 0x0000888044007816 */ /* 0x020fca00000000ff */
[----:B------:R-:W-:-:S07]  /*3910*/  IMAD R13, R0, R59, RZ ;  /* 0x0000003b000d7224 */ /* 0x000fce00078e02ff */
.L_x_102:
[----:B------:R-:W-:Y:S05]  /*3920*/  BSYNC B1 ;  /* 0x0000000000017941 */ /* 0x000fea0003800000 */
.L_x_101:
[----:B0-----:R-:W-:Y:S01]  /*3930*/  @!P3 IMAD R3, R54, R58, R13 ;  /* 0x0000003a3603b224 */ /* 0x001fe200078e020d */
[----:B------:R-:W-:Y:S01]  /*3940*/  ISETP.LT.OR P1, PT, R72, 0x9, !P1 ;  /* 0x000000094800780c */ /* 0x000fe20004f21670 */
[----:B------:R-:W-:Y:S03]  /*3950*/  BSSY B1, `(.L_x_103) ;  /* 0x0000006000017945 */ /* 0x000fe60003800000 */
[----:B------:R0:W-:Y:S09]  /*3960*/  @!P3 STG.E.U8 desc[UR36][R4.64+0x38], R3 ;  /* 0x000038030400b986 */ /* 0x0001f2000c101124 */
[----:B------:R-:W-:Y:S05]  /*3970*/  @P1 BRA `(.L_x_104) ;  /* 0x00000000000c1947 */ /* 0x000fea0003800000 */
[----:B------:R-:W5:Y:S02]  /*3980*/  LDG.E.U8 R68, desc[UR36][R8.64+0x39] ;  /* 0x0000392408447981 */ /* 0x000f64000c1e1100 */
[----:B-----5:R-:W-:-:S05]  /*3990*/  PRMT R0, R68, 0x8880, RZ ;  /* 0x0000888044007816 */ /* 0x020fca00000000ff */
[----:B------:R-:W-:-:S07]  /*39a0*/  IMAD R13, R0, R59, RZ ;  /* 0x0000003b000d7224 */ /* 0x000fce00078e02ff */
.L_x_104:
[----:B------:R-:W-:Y:S05]  /*39b0*/  BSYNC B1 ;  /* 0x0000000000017941 */ /* 0x000fea0003800000 */
.L_x_103:
[----:B------:R-:W-:Y:S01]  /*39c0*/  IMAD R13, R55, R58, R13 ;  /* 0x0000003a370d7224 */ /* 0x000fe200078e020d */
[----:B------:R-:W-:Y:S06]  /*39d0*/  @P1 BRA `(.L_x_105) ;  /* 0x0000000400c81947 */ /* 0x000fec0003800000 */
[----:B------:R0:W-:Y:S01]  /*39e0*/  STG.E.U8 desc[UR36][R4.64+0x39], R13 ;  /* 0x0000390d04007986 */ /* 0x0001e2000c101124 */
[----:B------:R-:W-:Y:S05]  /*39f0*/  BRA `(.L_x_105) ;  /* 0x0000000400c07947 */ /* 0x000fea0003800000 */
.L_x_40:
[C---:B------:R-:W-:Y:S02]  /*3a00*/  ISETP.GE.AND P1, PT, R73.reuse, 0x1, PT ;  /* 0x000000014900780c */ /* 0x040fe40003f26270 */
[----:B------:R-:W-:Y:S02]  /*3a10*/  ISETP.GE.AND P0, PT, R73, 0x2, PT ;  /* 0x000000024900780c */ /* 0x000fe40003f06270 */
[C---:B------:R-:W-:Y:S02]  /*3a20*/  ISETP.LT.OR P4, PT, R72.reuse, 0x1, !P1 ;  /* 0x000000014800780c */ /* 0x040fe40004f81670 */
[C---:B------:R-:W-:Y:S02]  /*3a30*/  ISETP.LT.OR P5, PT, R72.reuse, 0x1, !P0 ;  /* 0x000000014800780c */ /* 0x040fe400047a1670 */
[C---:B------:R-:W-:Y:S02]  /*3a40*/  ISETP.LT.OR P1, PT, R72.reuse, 0x9, !P1 ;  /* 0x000000094800780c */ /* 0x040fe40004f21670 */
[----:B------:R-:W-:-:S02]  /*3a50*/  ISETP.LT.OR P0, PT, R72, 0x9, !P0 ;  /* 0x000000094800780c */ /* 0x000fc40004701670 */
[C---:B------:R-:W-:Y:S02]  /*3a60*/  ISETP.GE.AND P3, PT, R73.reuse, 0x9, PT ;  /* 0x000000094900780c */ /* 0x040fe40003f66270 */
[----:B------:R-:W-:-:S03]  /*3a70*/  ISETP.GE.AND P2, PT, R73, 0xa, PT ;  /* 0x0000000a4900780c */ /* 0x000fc60003f46270 */
[-C--:B------:R-:W-:Y:S02]  /*3a80*/  @!P4 IMAD R3, R24, R58.reuse, RZ ;  /* 0x0000003a1803c224 */ /* 0x080fe400078e02ff */
[-C--:B------:R-:W-:Y:S02]  /*3a90*/  @!P5 IMAD R25, R25, R58.reuse, RZ ;  /* 0x0000003a1919d224 */ /* 0x080fe400078e02ff */
[-C--:B------:R-:W-:Y:S01]  /*3aa0*/  @!P1 IMAD R9, R26, R58.reuse, RZ ;  /* 0x0000003a1a099224 */ /* 0x080fe200078e02ff */
[----:B------:R0:W-:Y:S01]  /*3ab0*/  @!P4 STG.E.U8 desc[UR36][R6.64], R3 ;  /* 0x000000030600c986 */ /* 0x0001e2000c101124 */
[C---:B------:R-:W-:Y:S01]  /*3ac0*/  ISETP.LT.OR P4, PT, R72.reuse, 0x1, !P3 ;  /* 0x000000014800780c */ /* 0x040fe20005f81670 */
[----:B------:R-:W-:Y:S02]  /*3ad0*/  @!P0 IMAD R27, R27, R58, RZ ;  /* 0x0000003a1b1b8224 */ /* 0x000fe400078e02ff */
[----:B------:R-:W-:Y:S01]  /*3ae0*/  @!P5 STG.E.U8 desc[UR36][R6.64+0x1], R25 ;  /* 0x000001190600d986 */ /* 0x000fe2000c101124 */
[----:B------:R-:W-:-:S02]  /*3af0*/  ISETP.LT.OR P5, PT, R72, 0x1, !P2 ;  /* 0x000000014800780c */ /* 0x000fc400057a1670 */
[C---:B------:R-:W-:Y:S01]  /*3b00*/  ISETP.LT.OR P2, PT, R72.reuse, 0x9, !P2 ;  /* 0x000000094800780c */ /* 0x040fe20005741670 */
[----:B------:R1:W-:Y:S01]  /*3b10*/  @!P1 STG.E.U8 desc[UR36][R4.64], R9 ;  /* 0x0000000904009986 */ /* 0x0003e2000c101124 */
[----:B------:R-:W-:Y:S02]  /*3b20*/  ISETP.LT.OR P1, PT, R72, 0x9, !P3 ;  /* 0x000000094800780c */ /* 0x000fe40005f21670 */
[C---:B------:R-:W-:Y:S01]  /*3b30*/  ISETP.GE.AND P3, PT, R73.reuse, 0x11, PT ;  /* 0x000000114900780c */ /* 0x040fe20003f66270 */
[----:B------:R-:W-:Y:S01]  /*3b40*/  @!P0 STG.E.U8 desc[UR36][R4.64+0x1], R27 ;  /* 0x0000011b04008986 */ /* 0x000fe2000c101124 */
[----:B------:R-:W-:Y:S01]  /*3b50*/  ISETP.GE.AND P0, PT, R73, 0x12, PT ;  /* 0x000000124900780c */ /* 0x000fe20003f06270 */
[----:B------:R-:W-:-:S04]  /*3b60*/  @!P4 IMAD R11, R28, R58, RZ ;  /* 0x0000003a1c0bc224 */ /* 0x000fc800078e02ff */
[-C--:B------:R-:W-:Y:S01]  /*3b70*/  @!P5 IMAD R29, R29, R58.reuse, RZ ;  /* 0x0000003a1d1dd224 */ /* 0x080fe200078e02ff */
[----:B------:R-:W-:Y:S01]  /*3b80*/  @!P4 STG.E.U8 desc[UR36][R6.64+0x8], R11 ;  /* 0x0000080b0600c986 */ /* 0x000fe2000c101124 */
[C---:B------:R-:W-:Y:S01]  /*3b90*/  ISETP.LT.OR P4, PT, R72.reuse, 0x1, !P3 ;  /* 0x000000014800780c */ /* 0x040fe20005f81670 */
[-C--:B------:R-:W-:Y:S02]  /*3ba0*/  @!P2 IMAD R31, R31, R58.reuse, RZ ;  /* 0x0000003a1f1fa224 */ /* 0x080fe400078e02ff */
[----:B------:R-:W-:Y:S01]  /*3bb0*/  @!P5 STG.E.U8 desc[UR36][R6.64+0x9], R29 ;  /* 0x0000091d0600d986 */ /* 0x000fe2000c101124 */
[----:B------:R-:W-:Y:S01]  /*3bc0*/  ISETP.LT.OR P5, PT, R72, 0x1, !P0 ;  /* 0x000000014800780c */ /* 0x000fe200047a1670 */
[----:B0-----:R-:W-:Y:S01]  /*3bd0*/  @!P1 IMAD R3, R30, R58, RZ ;  /* 0x0000003a1e039224 */ /* 0x001fe200078e02ff */
[----:B------:R-:W-:Y:S01]  /*3be0*/  ISETP.LT.OR P0, PT, R72, 0x9, !P0 ;  /* 0x000000094800780c */ /* 0x000fe20004701670 */
[----:B------:R-:W-:Y:S01]  /*3bf0*/  @!P2 STG.E.U8 desc[UR36][R4.64+0x9], R31 ;  /* 0x0000091f0400a986 */ /* 0x000fe2000c101124 */
[----:B------:R-:W-:-:S03]  /*3c00*/  ISETP.GE.AND P2, PT, R73, 0x19, PT ;  /* 0x000000194900780c */ /* 0x000fc60003f46270 */
[----:B------:R0:W-:Y:S01]  /*3c10*/  @!P1 STG.E.U8 desc[UR36][R4.64+0x8], R3 ;  /* 0x0000080304009986 */ /* 0x0001e2000c101124 */
[----:B------:R-:W-:Y:S01]  /*3c20*/  ISETP.LT.OR P1, PT, R72, 0x9, !P3 ;  /* 0x000000094800780c */ /* 0x000fe20005f21670 */
[----:B-1----:R-:W-:Y:S01]  /*3c30*/  @!P4 IMAD R9, R32, R58, RZ ;  /* 0x0000003a2009c224 */ /* 0x002fe200078e02ff */
[----:B------:R-:W-:-:S03]  /*3c40*/  ISETP.GE.AND P3, PT, R73, 0x1a, PT ;  /* 0x0000001a4900780c */ /* 0x000fc60003f66270 */
[-C--:B------:R-:W-:Y:S01]  /*3c50*/  @!P5 IMAD R33, R33, R58.reuse, RZ ;  /* 0x0000003a2121d224 */ /* 0x080fe200078e02ff */
[----:B------:R-:W-:Y:S01]  /*3c60*/  @!P4 STG.E.U8 desc[UR36][R6.64+0x10], R9 ;  /* 0x000010090600c986 */ /* 0x000fe2000c101124 */
[C---:B------:R-:W-:Y:S01]  /*3c70*/  ISETP.LT.OR P4, PT, R72.reuse, 0x1, !P3 ;  /* 0x000000014800780c */ /* 0x040fe20005f81670 */
[-C--:B------:R-:W-:Y:S01]  /*3c80*/  @!P0 IMAD R35, R35, R58.reuse, RZ ;  /* 0x0000003a23238224 */ /* 0x080fe200078e02ff */
[C---:B------:R-:W-:Y:S01]  /*3c90*/  ISETP.LT.OR P3, PT, R72.reuse, 0x9, !P3 ;  /* 0x000000094800780c */ /* 0x040fe20005f61670 */
[----:B------:R-:W-:Y:S01]  /*3ca0*/  @!P5 STG.E.U8 desc[UR36][R6.64+0x11], R33 ;  /* 0x000011210600d986 */ /* 0x000fe2000c101124 */
[----:B------:R-:W-:Y:S02]  /*3cb0*/  ISETP.LT.OR P5, PT, R72, 0x1, !P2 ;  /* 0x000000014800780c */ /* 0x000fe400057a1670 */
[----:B0-----:R-:W-:Y:S01]  /*3cc0*/  @!P1 IMAD R3, R34, R58, RZ ;  /* 0x0000003a22039224 */ /* 0x001fe200078e02ff */
[----:B------:R-:W-:Y:S01]  /*3cd0*/  @!P0 STG.E.U8 desc[UR36][R4.64+0x11], R35 ;  /* 0x0000112304008986 */ /* 0x000fe2000c101124 */
[----:B------:R-:W-:-:S02]  /*3ce0*/  ISETP.LT.OR P2, PT, R72, 0x9, !P2 ;  /* 0x000000094800780c */ /* 0x000fc40005741670 */
[C---:B------:R-:W-:Y:S01]  /*3cf0*/  ISETP.GE.AND P0, PT, R73.reuse, 0x21, PT ;  /* 0x000000214900780c */ /* 0x040fe20003f06270 */
[----:B------:R0:W-:Y:S01]  /*3d00*/  @!P1 STG.E.U8 desc[UR36][R4.64+0x10], R3 ;  /* 0x0000100304009986 */ /* 0x0001e2000c101124 */
[----:B------:R-:W-:Y:S01]  /*3d10*/  ISETP.GE.AND P1, PT, R73, 0x22, PT ;  /* 0x000000224900780c */ /* 0x000fe20003f26270 */
[-C--:B------:R-:W-:Y:S02]  /*3d20*/  @!P4 IMAD R37, R37, R58.reuse, RZ ;  /* 0x0000003a2525c224 */ /* 0x080fe400078e02ff */
[-C--:B------:R-:W-:Y:S02]  /*3d30*/  @!P3 IMAD R39, R39, R58.reuse, RZ ;  /* 0x0000003a2727b224 */ /* 0x080fe400078e02ff */
[-C--:B------:R-:W-:Y:S01]  /*3d40*/  @!P5 IMAD R11, R36, R58.reuse, RZ ;  /* 0x0000003a240bd224 */ /* 0x080fe200078e02ff */
[----:B------:R-:W-:Y:S01]  /*3d50*/  @!P4 STG.E.U8 desc[UR36][R6.64+0x19], R37 ;  /* 0x000019250600c986 */ /* 0x000fe2000c101124 */
[C---:B------:R-:W-:Y:S02]  /*3d60*/  ISETP.LT.OR P4, PT, R72.reuse, 0x1, !P0 ;  /* 0x000000014800780c */ /* 0x040fe40004781670 */
[C---:B------:R-:W-:Y:S01]  /*3d70*/  ISETP.LT.OR P0, PT, R72.reuse, 0x9, !P0 ;  /* 0x000000094800780c */ /* 0x040fe20004701670 */
[----:B------:R-:W-:Y:S01]  /*3d80*/  @!P5 STG.E.U8 desc[UR36][R6.64+0x18], R11 ;  /* 0x0000180b0600d986 */ /* 0x000fe2000c101124 */
[----:B------:R-:W-:Y:S01]  /*3d90*/  ISETP.LT.OR P5, PT, R72, 0x1, !P1 ;  /* 0x000000014800780c */ /* 0x000fe20004fa1670 */
[----:B0-----:R-:W-:Y:S01]  /*3da0*/  @!P2 IMAD R3, R38, R58, RZ ;  /* 0x0000003a2603a224 */ /* 0x001fe200078e02ff */
[----:B------:R-:W-:Y:S01]  /*3db0*/  ISETP.LT.OR P1, PT, R72, 0x9, !P1 ;  /* 0x000000094800780c */ /* 0x000fe20004f21670 */
[----:B------:R-:W-:Y:S01]  /*3dc0*/  @!P3 STG.E.U8 desc[UR36][R4.64+0x19], R39 ;  /* 0x000019270400b986 */ /* 0x000fe2000c101124 */
[----:B------:R-:W-:-:S03]  /*3dd0*/  ISETP.GE.AND P3, PT, R73, 0x29, PT ;  /* 0x000000294900780c */ /* 0x000fc60003f66270 */
[----:B------:R0:W-:Y:S01]  /*3de0*/  @!P2 STG.E.U8 desc[UR36][R4.64+0x18], R3 ;  /* 0x000018030400a986 */ /* 0x0001e2000c101124 */
[----:B------:R-:W-:Y:S01]  /*3df0*/  ISETP.GE.AND P2, PT, R73, 0x2a, PT ;  /* 0x0000002a4900780c */ /* 0x000fe20003f46270 */
[----:B------:R-:W-:-:S04]  /*3e00*/  @!P4 IMAD R9, R40, R58, RZ ;  /* 0x0000003a2809c224 */ /* 0x000fc800078e02ff */
[-C--:B------:R-:W-:Y:S01]  /*3e10*/  @!P5 IMAD R41, R41, R58.reuse, RZ ;  /* 0x0000003a2929d224 */ /* 0x080fe200078e02ff */
[----:B------:R-:W-:Y:S01]  /*3e20*/  @!P4 STG.E.U8 desc[UR36][R6.64+0x20], R9 ;  /* 0x000020090600c986 */ /* 0x000fe2000c101124 */
[C---:B------:R-:W-:Y:S01]  /*3e30*/  ISETP.LT.OR P4, PT, R72.reuse, 0x1, !P3 ;  /* 0x000000014800780c */ /* 0x040fe20005f81670 */
[-C--:B------:R-:W-:Y:S01]  /*3e40*/  @!P1 IMAD R43, R43, R58.reuse, RZ ;  /* 0x0000003a2b2b9224 */ /* 0x080fe200078e02ff */
        /* <DEDUP_REMOVED lines=25> */
[----:B------:R1:W-:Y:S01]  /*3fe0*/  @!P4 STG.E.U8 desc[UR36][R6.64+0x30], R9 ;  /* 0x000030090600c986 */ /* 0x0003e2000c101124 */
[C---:B------:R-:W-:Y:S01]  /*3ff0*/  ISETP.LT.OR P4, PT, R72.reuse, 0x1, !P2 ;  /* 0x000000014800780c */ /* 0x040fe20005781670 */
[-C--:B------:R-:W-:Y:S01]  /*4000*/  @!P0 IMAD R51, R51, R58.reuse, RZ ;  /* 0x0000003a33338224 */ /* 0x080fe200078e02ff */
[C---:B------:R-:W-:Y:S01]  /*4010*/  ISETP.LT.OR P2, PT, R72.reuse, 0x9, !P2 ;  /* 0x000000094800780c */ /* 0x040fe20005741670 */
[----:B------:R2:W-:Y:S01]  /*4020*/  @!P5 STG.E.U8 desc[UR36][R6.64+0x31], R49 ;  /* 0x000031310600d986 */ /* 0x0005e2000c101124 */
[----:B------:R-:W-:Y:S01]  /*4030*/  ISETP.LT.OR P5, PT, R72, 0x1, !P3 ;  /* 0x000000014800780c */ /* 0x000fe20005fa1670 */
[-C--:B0-----:R-:W-:Y:S01]  /*4040*/  @!P1 IMAD R3, R50, R58.reuse, RZ ;  /* 0x0000003a32039224 */ /* 0x081fe200078e02ff */
[----:B------:R-:W-:Y:S01]  /*4050*/  ISETP.LT.OR P3, PT, R72, 0x9, !P3 ;  /* 0x000000094800780c */ /* 0x000fe20005f61670 */
[----:B------:R2:W-:Y:S04]  /*4060*/  @!P0 STG.E.U8 desc[UR36][R4.64+0x31], R51 ;  /* 0x0000313304008986 */ /* 0x0005e8000c101124 */
[----:B------:R2:W-:Y:S02]  /*4070*/  @!P1 STG.E.U8 desc[UR36][R4.64+0x30], R3 ;  /* 0x0000300304009986 */ /* 0x0005e4000c101124 */
[----:B------:R-:W-:-:S02]  /*4080*/  @!P4 IMAD R11, R52, R58, RZ ;  /* 0x0000003a340bc224 */ /* 0x000fc400078e02ff */
[-C--:B-1----:R-:W-:Y:S02]  /*4090*/  @!P2 IMAD R9, R54, R58.reuse, RZ ;  /* 0x0000003a3609a224 */ /* 0x082fe400078e02ff */
[-C--:B------:R-:W-:Y:S01]  /*40a0*/  @!P5 IMAD R53, R53, R58.reuse, RZ ;  /* 0x0000003a3535d224 */ /* 0x080fe200078e02ff */
[----:B------:R2:W-:Y:S01]  /*40b0*/  @!P4 STG.E.U8 desc[UR36][R6.64+0x38], R11 ;  /* 0x0000380b0600c986 */ /* 0x0005e2000c101124 */
[----:B------:R-:W-:-:S03]  /*40c0*/  @!P3 IMAD R55, R55, R58, RZ ;  /* 0x0000003a3737b224 */ /* 0x000fc600078e02ff */
[----:B------:R2:W-:Y:S04]  /*40d0*/  @!P5 STG.E.U8 desc[UR36][R6.64+0x39], R53 ;  /* 0x000039350600d986 */ /* 0x0005e8000c101124 */
[----:B------:R2:W-:Y:S04]  /*40e0*/  @!P2 STG.E.U8 desc[UR36][R4.64+0x38], R9 ;  /* 0x000038090400a986 */ /* 0x0005e8000c101124 */
[----:B------:R2:W-:Y:S02]  /*40f0*/  @!P3 STG.E.U8 desc[UR36][R4.64+0x39], R55 ;  /* 0x000039370400b986 */ /* 0x0005e4000c101124 */
.L_x_105:
[----:B------:R-:W-:Y:S05]  /*4100*/  BSYNC B0 ;  /* 0x0000000000007941 */ /* 0x000fea0003800000 */
.L_x_39:
[----:B0-2---:R-:W2:Y:S01]  /*4110*/  LDL.64 R2, [R1] ;  /* 0x0000000001027983 */ /* 0x005ea20000100a00 */
[----:B------:R-:W-:Y:S01]  /*4120*/  ULDC.64 UR4, c[0x0][0x650] ;  /* 0x0001940000047ab9 */ /* 0x000fe20000000a00 */
[----:B------:R0:W-:Y:S01]  /*4130*/  SYNCS.ARRIVE.TRANS64.A1T0 RZ, [R66+UR47], RZ ;  /* 0x000000ff42ff79a7 */ /* 0x0001e2000810002f */
[----:B------:R-:W-:Y:S01]  /*4140*/  PRMT R0, RZ, 0x7610, R0 ;  /* 0x00007610ff007816 */ /* 0x000fe20000000000 */
[----:B------:R-:W-:Y:S02]  /*4150*/  IMAD.MOV.U32 R19, RZ, RZ, -0x1 ;  /* 0xffffffffff137424 */ /* 0x000fe400078e00ff */
[----:B------:R-:W-:Y:S01]  /*4160*/  IMAD.MOV.U32 R22, RZ, RZ, -0x1 ;  /* 0xffffffffff167424 */ /* 0x000fe200078e00ff */
[----:B--2---:R-:W-:-:S04]  /*4170*/  LEA R18, P0, R2, R18, 0x1 ;  /* 0x0000001202127211 */ /* 0x004fc800078008ff */
[----:B------:R-:W-:Y:S01]  /*4180*/  LEA.HI.X R17, R2, R17, R23, 0x1, P0 ;  /* 0x0000001102117211 */ /* 0x000fe200000f0c17 */
[----:B------:R-:W-:Y:S01]  /*4190*/  IMAD.MOV.U32 R2, RZ, RZ, -0x1 ;  /* 0xffffffffff027424 */ /* 0x000fe200078e00ff */
[----:B------:R-:W-:-:S04]  /*41a0*/  ISETP.GE.U32.AND P0, PT, R18, UR4, PT ;  /* 0x0000000412007c0c */ /* 0x000fc8000bf06070 */
[----:B------:R-:W-:-:S13]  /*41b0*/  ISETP.GE.U32.AND.EX P0, PT, R17, UR5, PT, P0 ;  /* 0x0000000511007c0c */ /* 0x000fda000bf06100 */
[----:B0-----:R-:W-:Y:S05]  /*41c0*/  @P0 BRA `(.L_x_106) ;  /* 0x0000000400700947 */ /* 0x001fea0003800000 */
[----:B------:R-:W0:Y:S01]  /*41d0*/  S2R R10, SR_CTAID.X ;  /* 0x00000000000a7919 */ /* 0x000e220000002500 */
[----:B------:R-:W2:Y:S01]  /*41e0*/  LDC.64 R8, c[0x0][0x628] ;  /* 0x00018a00ff087b82 */ /* 0x000ea20000000a00 */
[----:B------:R-:W-:Y:S01]  /*41f0*/  ULDC UR4, c[0x0][0x150] ;  /* 0x0000540000047ab9 */ /* 0x000fe20000000800 */
[----:B-1-3--:R-:W-:Y:S01]  /*4200*/  IMAD.MOV.U32 R6, RZ, RZ, R18 ;  /* 0x000000ffff067224 */ /* 0x00afe200078e0012 */
[----:B------:R-:W1:Y:S01]  /*4210*/  S2R R20, SR_CTAID.Y ;  /* 0x0000000000147919 */ /* 0x000e620000002600 */
[----:B------:R-:W-:-:S04]  /*4220*/  IMAD.MOV.U32 R7, RZ, RZ, R17 ;  /* 0x000000ffff077224 */ /* 0x000fc800078e0011 */
[----:B------:R-:W3:Y:S08]  /*4230*/  LDC R15, c[0x0][0x144] ;  /* 0x00005100ff0f7b82 */ /* 0x000ef00000000800 */
[----:B------:R-:W1:Y:S08]  /*4240*/  LDC R0, c[0x0][0x630] ;  /* 0x00018c00ff007b82 */ /* 0x000e700000000800 */
[----:B------:R-:W1:Y:S01]  /*4250*/  LDC.64 R12, c[0x0][0x620] ;  /* 0x00018800ff0c7b82 */ /* 0x000e620000000a00 */
[----:B--2---:R-:W-:-:S04]  /*4260*/  ISETP.NE.U32.AND P0, PT, R8, RZ, PT ;  /* 0x000000ff0800720c */ /* 0x004fc80003f05070 */
[----:B------:R-:W-:Y:S02]  /*4270*/  ISETP.NE.AND.EX P0, PT, R9, RZ, PT, P0 ;  /* 0x000000ff0900720c */ /* 0x000fe40003f05300 */
[----:B0-----:R-:W-:-:S05]  /*4280*/  I2FP.F32.U32 R2, R10 ;  /* 0x0000000a00027245 */ /* 0x001fca0000201000 */
[----:B------:R-:W-:-:S04]  /*4290*/  FMUL R2, R2, UR4 ;  /* 0x0000000402027c20 */ /* 0x000fc80008400000 */
[----:B------:R0:W2:Y:S02]  /*42a0*/  F2I.U32.TRUNC.NTZ R14, R2 ;  /* 0x00000002000e7305 */ /* 0x0000a4000020f000 */
[----:B---3--:R-:W-:Y:S05]  /*42b0*/  @!P0 BRA `(.L_x_107) ;  /* 0x0000000000288947 */ /* 0x008fea0003800000 */
[----:B------:R-:W3:Y:S02]  /*42c0*/  LDC R3, c[0x0][0x634] ;  /* 0x00018d00ff037b82 */ /* 0x000ee40000000800 */
[----:B---3--:R-:W-:-:S05]  /*42d0*/  IADD3 R7, P0, R18, R3, RZ ;  /* 0x0000000312077210 */ /* 0x008fca0007f1e0ff */
[----:B------:R-:W-:-:S04]  /*42e0*/  IMAD.X R11, RZ, RZ, R17, P0 ;  /* 0x000000ffff0b7224 */ /* 0x000fc800000e0611 */
[----:B0-----:R-:W-:-:S04]  /*42f0*/  IMAD.WIDE.U32 R2, R11, R8, RZ ;  /* 0x000000080b027225 */ /* 0x001fc800078e00ff */
[----:B----4-:R-:W-:-:S04]  /*4300*/  IMAD.WIDE.U32 R4, P0, R7, R9, R2 ;  /* 0x0000000907047225 */ /* 0x010fc80007800002 */
[----:B------:R-:W-:-:S04]  /*4310*/  IMAD.WIDE.U32 R2, R7, R8, RZ ;  /* 0x0000000807027225 */ /* 0x000fc800078e00ff */
[----:B------:R-:W-:Y:S01]  /*4320*/  IMAD.X R7, RZ, RZ, RZ, P0 ;  /* 0x000000ffff077224 */ /* 0x000fe200000e06ff */
[----:B------:R-:W-:Y:S01]  /*4330*/  IADD3 RZ, P0, R3, R4, RZ ;  /* 0x0000000403ff7210 */ /* 0x000fe20007f1e0ff */
[----:B------:R-:W-:-:S04]  /*4340*/  IMAD.MOV.U32 R6, RZ, RZ, R5 ;  /* 0x000000ffff067224 */ /* 0x000fc800078e0005 */
[----:B------:R-:W-:-:S08]  /*4350*/  IMAD.WIDE.U32.X R6, R11, R9, R6, P0 ;  /* 0x000000090b067225 */ /* 0x000fd000000e0406 */
.L_x_107:
[----:B----4-:R-:W3:Y:S01]  /*4360*/  LDC.64 R26, c[0x0][0x640] ;  /* 0x00019000ff1a7b82 */ /* 0x010ee20000000a00 */
[-C--:B-1----:R-:W-:Y:S01]  /*4370*/  SHF.R.U64 R11, R6, R0.reuse, R7 ;  /* 0x00000000060b7219 */ /* 0x082fe20000001207 */
[----:B------:R-:W-:Y:S01]  /*4380*/  IMAD.MOV.U32 R19, RZ, RZ, R17 ;  /* 0x000000ffff137224 */ /* 0x000fe200078e0011 */
[----:B------:R-:W-:Y:S01]  /*4390*/  SHF.R.U32.HI R0, RZ, R0, R7 ;  /* 0x00000000ff007219 */ /* 0x000fe20000011607 */
[----:B--2---:R-:W-:Y:S01]  /*43a0*/  IMAD.MOV R14, RZ, RZ, -R14 ;  /* 0x000000ffff0e7224 */ /* 0x004fe200078e0a0e */
[----:B------:R-:W-:Y:S01]  /*43b0*/  IADD3 R5, P0, RZ, -R11, RZ ;  /* 0x8000000bff057210 */ /* 0x000fe20007f1e0ff */
[----:B------:R-:W-:Y:S01]  /*43c0*/  ULDC UR4, c[0x0][0x154] ;  /* 0x0000550000047ab9 */ /* 0x000fe20000000800 */
[----:B------:R-:W-:Y:S01]  /*43d0*/  IMAD.MOV.U32 R7, RZ, RZ, 0x1 ;  /* 0x00000001ff077424 */ /* 0x000fe200078e00ff */
[----:B------:R-:W1:Y:S01]  /*43e0*/  LDC R4, c[0x0][0x618] ;  /* 0x00018600ff047b82 */ /* 0x000e620000000800 */
[----:B------:R-:W-:Y:S02]  /*43f0*/  IMAD R22, R15, R14, R10 ;  /* 0x0000000e0f167224 */ /* 0x000fe400078e020a */
[----:B------:R-:W-:-:S04]  /*4400*/  IMAD.X R3, RZ, RZ, ~R0, P0 ;  /* 0x000000ffff037224 */ /* 0x000fc800000e0e00 */
[-C--:B------:R-:W-:Y:S01]  /*4410*/  IMAD R0, R3, R12.reuse, RZ ;  /* 0x0000000c03007224 */ /* 0x080fe200078e02ff */
[----:B------:R-:W2:Y:S01]  /*4420*/  LDC R6, c[0x0][0x608] ;  /* 0x00018200ff067b82 */ /* 0x000ea20000000800 */
[----:B0-----:R-:W-:-:S04]  /*4430*/  IMAD.WIDE.U32 R2, R5, R12, R18 ;  /* 0x0000000c05027225 */ /* 0x001fc800078e0012 */
[----:B------:R-:W-:Y:S01]  /*4440*/  IMAD R5, R5, R13, R0 ;  /* 0x0000000d05057224 */ /* 0x000fe200078e0200 */
[----:B------:R-:W-:Y:S02]  /*4450*/  I2FP.F32.U32 R0, R20 ;  /* 0x0000001400007245 */ /* 0x000fe40000201000 */
[----:B------:R-:W0:Y:S01]  /*4460*/  LDC R24, c[0x0][0x658] ;  /* 0x00019600ff187b82 */ /* 0x000e220000000800 */
[----:B------:R-:W-:Y:S01]  /*4470*/  IMAD.IADD R3, R3, 0x1, R5 ;  /* 0x0000000103037824 */ /* 0x000fe200078e0205 */
[----:B---3--:R-:W-:Y:S01]  /*4480*/  ISETP.NE.U32.AND P0, PT, R26, RZ, PT ;  /* 0x000000ff1a00720c */ /* 0x008fe20003f05070 */
[----:B------:R-:W-:Y:S01]  /*4490*/  FMUL R0, R0, UR4 ;  /* 0x0000000400007c20 */ /* 0x000fe20008400000 */
[----:B------:R-:W-:Y:S02]  /*44a0*/  IMAD.MOV.U32 R5, RZ, RZ, -0x1 ;  /* 0xffffffffff057424 */ /* 0x000fe400078e00ff */
[----:B------:R-:W-:Y:S01]  /*44b0*/  ISETP.NE.AND.EX P0, PT, R27, RZ, PT, P0 ;  /* 0x000000ff1b00720c */ /* 0x000fe20003f05300 */
[----:B------:R3:W4:Y:S01]  /*44c0*/  F2I.U32.TRUNC.NTZ R12, R0 ;  /* 0x00000000000c7305 */ /* 0x000722000020f000 */
[----:B------:R-:W3:Y:S01]  /*44d0*/  LDC R15, c[0x0][0x148] ;  /* 0x00005200ff0f7b82 */ /* 0x000ee20000000800 */
[----:B-1----:R-:W-:-:S02]  /*44e0*/  SHF.R.U64 R10, R2, R4, R3 ;  /* 0x00000004020a7219 */ /* 0x002fc40000001203 */
[----:B------:R-:W-:-:S05]  /*44f0*/  SHF.R.U32.HI R3, RZ, R4, R3 ;  /* 0x00000004ff037219 */ /* 0x000fca0000011603 */
[----:B------:R-:W1:Y:S01]  /*4500*/  LDC R14, c[0x0][0x600] ;  /* 0x00018000ff0e7b82 */ /* 0x000e620000000800 */
[-CC-:B--2---:R-:W-:Y:S02]  /*4510*/  SHF.R.U64 R8, R10, R6.reuse, R3.reuse ;  /* 0x000000060a087219 */ /* 0x184fe40000001203 */
[----:B------:R-:W-:-:S05]  /*4520*/  SHF.R.U32.HI R3, RZ, R6, R3 ;  /* 0x00000006ff037219 */ /* 0x000fca0000011603 */
[----:B------:R-:W2:Y:S01]  /*4530*/  LDC R21, c[0x0][0x648] ;  /* 0x00019200ff157b82 */ /* 0x000ea20000000800 */
[-CC-:B0-----:R-:W-:Y:S02]  /*4540*/  SHF.R.U64 R13, R8, R24.reuse, R3.reuse ;  /* 0x00000018080d7219 */ /* 0x181fe40000001203 */
[-C--:B------:R-:W-:Y:S02]  /*4550*/  SHF.L.U32 R5, R5, R24.reuse, RZ ;  /* 0x0000001805057219 */ /* 0x080fe400000006ff */
[-C--:B------:R-:W-:Y:S01]  /*4560*/  SHF.R.U32.HI R3, RZ, R24.reuse, R3 ;  /* 0x00000018ff037219 */ /* 0x080fe20000011603 */
[----:B------:R-:W-:Y:S01]  /*4570*/  IMAD.MOV.U32 R2, RZ, RZ, R13 ;  /* 0x000000ffff027224 */ /* 0x000fe200078e000d */
[----:B------:R-:W-:Y:S01]  /*4580*/  SHF.L.U32 R24, R7, R24, RZ ;  /* 0x0000001807187219 */ /* 0x000fe200000006ff */
[----:B------:R-:W0:Y:S01]  /*4590*/  LDC R25, c[0x0][0x638] ;  /* 0x00018e00ff197b82 */ /* 0x000e220000000800 */
[----:B------:R-:W-:-:S07]  /*45a0*/  LOP3.LUT R19, RZ, R5, RZ, 0x33, !PT ;  /* 0x00000005ff137212 */ /* 0x000fce00078e33ff */
[----:B------:R-:W0:Y:S01]  /*45b0*/  LDC R28, c[0x0][0x610] ;  /* 0x00018400ff1c7b82 */ /* 0x000e220000000800 */
[----:B----4-:R-:W-:Y:S05]  /*45c0*/  @!P0 BRA `(.L_x_108) ;  /* 0x0000000000288947 */ /* 0x010fea0003800000 */
[----:B---3--:R-:W3:Y:S02]  /*45d0*/  LDC R0, c[0x0][0x64c] ;  /* 0x00019300ff007b82 */ /* 0x008ee40000000800 */
[----:B---3--:R-:W-:-:S05]  /*45e0*/  IADD3 R7, P0, R13, R0, RZ ;  /* 0x000000000d077210 */ /* 0x008fca0007f1e0ff */
        /* <DEDUP_REMOVED lines=8> */
.L_x_108:
[----:B------:R-:W4:Y:S01]  /*4670*/  LDC R4, c[0x0][0x65c] ;  /* 0x00019700ff047b82 */ /* 0x000f220000000800 */
[----:B--23--:R-:W-:Y:S01]  /*4680*/  SHF.R.U64 R0, R2, R21, R3 ;  /* 0x0000001502007219 */ /* 0x00cfe20000001203 */
[----:B-1----:R-:W-:Y:S01]  /*4690*/  VIADD R3, R14, 0xffffffff ;  /* 0xffffffff0e037836 */ /* 0x002fe20000000000 */
[----:B------:R-:W-:Y:S01]  /*46a0*/  LOP3.LUT R19, R8, R19, RZ, 0xc0, !PT ;  /* 0x0000001308137212 */ /* 0x000fe200078ec0ff */
[----:B------:R-:W-:Y:S02]  /*46b0*/  IMAD.MOV R12, RZ, RZ, -R12 ;  /* 0x000000ffff0c7224 */ /* 0x000fe400078e0a0c */
[----:B------:R-:W-:Y:S01]  /*46c0*/  IMAD.MOV R2, RZ, RZ, -R0 ;  /* 0x000000ffff027224 */ /* 0x000fe200078e0a00 */
[----:B------:R-:W-:Y:S01]  /*46d0*/  LOP3.LUT R3, R10, R3, RZ, 0xc0, !PT ;  /* 0x000000030a037212 */ /* 0x000fe200078ec0ff */
[----:B------:R-:W-:Y:S02]  /*46e0*/  IMAD R19, R24, R0, R19 ;  /* 0x0000000018137224 */ /* 0x000fe400078e0213 */
[----:B0-----:R-:W-:-:S04]  /*46f0*/  IMAD R0, R2, R25, R13 ;  /* 0x0000001902007224 */ /* 0x001fc800078e020d */
[----:B------:R-:W-:Y:S01]  /*4700*/  IMAD R2, R0, R14, R3 ;  /* 0x0000000e00027224 */ /* 0x000fe200078e0203 */
[----:B----4-:R-:W-:Y:S01]  /*4710*/  ISETP.NE.AND P0, PT, R4, 0x1, PT ;  /* 0x000000010400780c */ /* 0x010fe20003f05270 */
[----:B------:R-:W-:-:S05]  /*4720*/  IMAD.MOV.U32 R4, RZ, RZ, 0x1 ;  /* 0x00000001ff047424 */ /* 0x000fca00078e00ff */
[----:B------:R-:W-:-:S07]  /*4730*/  PRMT R0, R4, 0x7610, R0 ;  /* 0x0000761004007816 */ /* 0x000fce0000000000 */
[----:B------:R-:W-:-:S04]  /*4740*/  @P0 IMAD R22, R15, R12, R20 ;  /* 0x0000000c0f160224 */ /* 0x000fc800078e0214 */
[----:B------:R-:W-:-:S05]  /*4750*/  IMAD R19, R19, R28, R22 ;  /* 0x0000001c13137224 */ /* 0x000fca00078e0216 */
[----:B------:R-:W-:Y:S02]  /*4760*/  SEL R22, R2, R19, !P0 ;  /* 0x0000001302167207 */ /* 0x000fe40004000000 */
[----:B------:R-:W-:Y:S01]  /*4770*/  SEL R19, R19, R2, !P0 ;  /* 0x0000000213137207 */ /* 0x000fe20004000000 */
[----:B------:R-:W-:-:S07]  /*4780*/  IMAD.MOV.U32 R2, RZ, RZ, R11 ;  /* 0x000000ffff027224 */ /* 0x000fce00078e000b */
.L_x_106:
[----:B------:R-:W-:Y:S02]  /*4790*/  LOP3.LUT P0, RZ, R0, 0xff, RZ, 0xc0, !PT ;  /* 0x000000ff00ff7812 */ /* 0x000fe4000780c0ff */
[----:B------:R-:W-:-:S11]  /*47a0*/  LOP3.LUT R69, R69, 0x1, RZ, 0x3c, !PT ;  /* 0x0000000145457812 */ /* 0x000fd600078e3cff */
[----:B------:R-:W-:Y:S05]  /*47b0*/  @P0 BRA `(.L_x_109) ;  /* 0xffffffd000300947 */ /* 0x000fea000383ffff */
[----:B------:R-:W-:Y:S05]  /*47c0*/  EXIT ;  /* 0x000000000000794d */ /* 0x000fea0003800000 */
.L_x_18:
[----:B------:R-:W-:-:S08]  /*47d0*/  ISETP.NE.AND P0, PT, R5, RZ, PT ;  /* 0x000000ff0500720c */ /* 0x000fd00003f05270 */
[----:B0-----:R-:W0:-:S00]  /*47e0*/  USETMAXREG.DEALLOC.CTAPOOL 0x28 ;  /* 0x00000028000079c8 */ /* 0x001e0000080e0500 */
[----:B------:R-:W-:Y:S05]  /*47f0*/  @P0 EXIT ;  /* 0x000000000000094d */ /* 0x000fea0003800000 */
[----:B0-----:R-:W-:Y:S01]  /*4800*/  LOP3.LUT P0, RZ, R8, 0xff, RZ, 0xc0, !PT ;  /* 0x000000ff08ff7812 */ /* 0x001fe2000780c0ff */
[----:B------:R-:W-:Y:S02]  /*4810*/  IMAD.MOV.U32 R0, RZ, RZ, 0x1 ;  /* 0x00000001ff007424 */ /* 0x000fe400078e00ff */
[----:B------:R-:W-:-:S10]  /*4820*/  IMAD.MOV.U32 R8, RZ, RZ, RZ ;  /* 0x000000ffff087224 */ /* 0x000fd400078e00ff */
[----:B------:R-:W-:Y:S05]  /*4830*/  @!P0 BRA `(.L_x_110) ;  /* 0x0000000c00448947 */ /* 0x000fea0003800000 */
[----:B------:R-:W0:Y:S01]  /*4840*/  S2R R10, SR_CgaCtaId ;  /* 0x00000000000a7919 */ /* 0x000e220000008800 */
[----:B------:R-:W-:Y:S01]  /*4850*/  LOP3.LUT P0, RZ, R4, 0x1f, RZ, 0xc0, !PT ;  /* 0x0000001f04ff7812 */ /* 0x000fe2000780c0ff */
[----:B------:R-:W-:Y:S01]  /*4860*/  ULDC UR5, c[0x0][0x658] ;  /* 0x0001960000057ab9 */ /* 0x000fe20000000800 */
[C---:B------:R-:W-:Y:S01]  /*4870*/  ISETP.NE.AND P2, PT, R3.reuse, RZ, PT ;  /* 0x000000ff0300720c */ /* 0x040fe20003f45270 */
[----:B------:R-:W-:Y:S01]  /*4880*/  UMOV UR6, 0xffffffff ;  /* 0xffffffff00067882 */ /* 0x000fe20000000000 */
[----:B------:R-:W-:Y:S01]  /*4890*/  ISETP.NE.OR P0, PT, R3, RZ, !P0 ;  /* 0x000000ff0300720c */ /* 0x000fe20004705670 */
[----:B------:R-:W-:Y:S01]  /*48a0*/  BSSY B0, `(.L_x_110) ;  /* 0x00000ca000007945 */ /* 0x000fe20003800000 */
[----:B------:R-:W-:Y:S01]  /*48b0*/  USHF.L.U32 UR6, UR6, UR5, URZ ;  /* 0x0000000506067299 */ /* 0x000fe2000800063f */
[----:B------:R-:W-:Y:S01]  /*48c0*/  IMAD.MOV.U32 R9, RZ, RZ, 0x1 ;  /* 0x00000001ff097424 */ /* 0x000fe200078e00ff */
[----:B------:R-:W-:Y:S01]  /*48d0*/  LOP3.LUT R6, R16, 0x2, RZ, 0xfc, !PT ;  /* 0x0000000210067812 */ /* 0x000fe200078efcff */
[----:B------:R-:W-:Y:S01]  /*48e0*/  IMAD.MOV.U32 R0, RZ, RZ, 0x1 ;  /* 0x00000001ff007424 */ /* 0x000fe200078e00ff */
[----:B------:R-:W-:Y:S01]  /*48f0*/  ULDC UR4, c[0x0][0x600] ;  /* 0x0001800000047ab9 */ /* 0x000fe20000000800 */
[----:B------:R-:W-:Y:S01]  /*4900*/  IMAD.MOV.U32 R8, RZ, RZ, RZ ;  /* 0x000000ffff087224 */ /* 0x000fe200078e00ff */
[----:B------:R-:W-:Y:S01]  /*4910*/  UMOV UR7, 0x1 ;  /* 0x0000000100077882 */ /* 0x000fe20000000000 */
[----:B------:R-:W-:-:S02]  /*4920*/  UIADD3 UR19, UR40, 0x1, URZ ;  /* 0x0000000128137890 */ /* 0x000fc4000fffe03f */
[----:B------:R-:W-:Y:S02]  /*4930*/  UIADD3 UR15, UR4, -0x1, URZ ;  /* 0xffffffff040f7890 */ /* 0x000fe4000fffe03f */
[----:B------:R-:W-:Y:S02]  /*4940*/  USHF.L.U32 UR17, UR7, UR5, URZ ;  /* 0x0000000507117299 */ /* 0x000fe4000800063f */
[----:B------:R-:W-:Y:S01]  /*4950*/  ULOP3.LUT UR16, URZ, UR6, URZ, 0x33, !UPT ;  /* 0x000000063f107292 */ /* 0x000fe2000f8e333f */
[----:B------:R-:W-:Y:S01]  /*4960*/  ULDC.64 UR20, c[0x0][0x198] ;  /* 0x0000660000147ab9 */ /* 0x000fe20000000a00 */
[C---:B0-----:R-:W-:Y:S02]  /*4970*/  IMAD.SHL.U32 R3, R10.reuse, 0x400, RZ ;  /* 0x000004000a037824 */ /* 0x041fe400078e00ff */
[----:B------:R-:W-:-:S03]  /*4980*/  IMAD.SHL.U32 R10, R10, 0x8, RZ ;  /* 0x000000080a0a7824 */ /* 0x000fc600078e00ff */
[----:B------:R-:W-:Y:S02]  /*4990*/  LOP3.LUT R3, R3, 0x1c00, RZ, 0xc0, !PT ;  /* 0x00001c0003037812 */ /* 0x000fe400078ec0ff */
[----:B------:R-:W-:Y:S02]  /*49a0*/  LOP3.LUT R10, R10, 0x38, RZ, 0xc0, !PT ;  /* 0x000000380a0a7812 */ /* 0x000fe400078ec0ff */
[----:B------:R-:W-:-:S07]  /*49b0*/  LOP3.LUT R7, R3, 0x1c200, RZ, 0xfc, !PT ;  /* 0x0001c20003077812 */ /* 0x000fce00078efcff */
.L_x_122:
[----:B------:R-:W-:-:S03]  /*49c0*/  UMOV UR4, 0xffffffff ;  /* 0xffffffff00047882 */ /* 0x000fc60000000000 */
[----:B------:R-:W-:Y:S05]  /*49d0*/  BRA.DIV UR4, `(.L_x_111) ;  /* 0x0000001604587947 */ /* 0x000fea000b800000 */
[----:B------:R-:W-:-:S13]  /*49e0*/  ELECT P6, URZ, PT ;  /* 0x00000000003f782f */ /* 0x000fda00038c0000 */
.L_x_145:
[----:B------:R-:W0:Y:S01]  /*49f0*/  LDC R3, c[0x0][0x28c] ;  /* 0x0000a300ff037b82 */ /* 0x000e220000000800 */
[----:B------:R-:W-:Y:S01]  /*4a00*/  BSSY B1, `(.L_x_112) ;  /* 0x0000039000017945 */ /* 0x000fe20003800000 */
[----:B0-----:R-:W-:-:S13]  /*4a10*/  ISETP.LT.OR P6, PT, R3, 0x1, !P6 ;  /* 0x000000010300780c */ /* 0x001fda00077c1670 */
[----:B------:R-:W-:Y:S05]  /*4a20*/  @P6 BRA `(.L_x_113) ;  /* 0x0000000000d86947 */ /* 0x000fea0003800000 */
[----:B------:R-:W-:Y:S02]  /*4a30*/  IMAD.SHL.U32 R19, R19, 0x40, RZ ;  /* 0x0000004013137824 */ /* 0x000fe400078e00ff */
[----:B------:R-:W-:Y:S02]  /*4a40*/  IMAD R22, R22, 0x40, R10 ;  /* 0x0000004016167824 */ /* 0x000fe400078e020a */
[----:B------:R-:W-:Y:S02]  /*4a50*/  IMAD.MOV.U32 R14, RZ, RZ, RZ ;  /* 0x000000ffff0e7224 */ /* 0x000fe400078e00ff */
[----:B------:R-:W-:Y:S02]  /*4a60*/  IMAD.U32 R15, RZ, RZ, UR19 ;  /* 0x00000013ff0f7e24 */ /* 0x000fe4000f8e00ff */
[----:B------:R-:W-:Y:S02]  /*4a70*/  IMAD.MOV.U32 R3, RZ, RZ, R0 ;  /* 0x000000ffff037224 */ /* 0x000fe400078e0000 */
[----:B------:R-:W-:-:S07]  /*4a80*/  IMAD.MOV.U32 R4, RZ, RZ, R8 ;  /* 0x000000ffff047224 */ /* 0x000fce00078e0008 */
.L_x_117:
[----:B------:R-:W0:Y:S01]  /*4a90*/  S2R R12, SR_CgaCtaId ;  /* 0x00000000000c7919 */ /* 0x000e220000008800 */
[----:B------:R-:W-:Y:S01]  /*4aa0*/  MOV R5, 0x400 ;  /* 0x0000040000057802 */ /* 0x000fe20000000f00 */
[----:B------:R-:W1:Y:S03]  /*4ab0*/  @!P2 LDC R11, c[0x0][0x500] ;  /* 0x00014000ff0bab82 */ /* 0x000e660000000800 */
[----:B0-----:R-:W-:Y:S02]  /*4ac0*/  LEA R13, R12, R5, 0x18 ;  /* 0x000000050c0d7211 */ /* 0x001fe400078ec0ff */
[----:B------:R-:W-:-:S03]  /*4ad0*/  SHF.L.U32 R5, R3, 0x1f, RZ ;  /* 0x0000001f03057819 */ /* 0x000fc600000006ff */
[----:B------:R-:W-:-:S04]  /*4ae0*/  IMAD R12, R4, 0x8, R13 ;  /* 0x00000008040c7824 */ /* 0x000fc800078e020d */
[----:B------:R-:W0:Y:S02]  /*4af0*/  SYNCS.PHASECHK.TRANS64.TRYWAIT P1, [R12+URZ+0x70], R5 ;  /* 0x000070050c0075a7 */ /* 0x000e24000802017f */
[----:B01----:R-:W-:Y:S05]  /*4b00*/  @!P1 BRA `(.L_x_114) ;  /* 0x00000014002c9947 */ /* 0x003fea0003800000 */
.L_x_146:
[----:B0-----:R-:W-:Y:S01]  /*4b10*/  PRMT R5, R6, 0x9910, RZ ;  /* 0x0000991006057816 */ /* 0x001fe200000000ff */
[----:B------:R0:W-:Y:S03]  /*4b20*/  @!P2 SYNCS.ARRIVE.TRANS64 RZ, [R12+URZ], R11 ;  /* 0x0000000b0cffa9a7 */ /* 0x0001e6000800003f */
[----:B------:R-:W-:-:S13]  /*4b30*/  ISETP.NE.AND P1, PT, R5, 0x2, PT ;  /* 0x000000020500780c */ /* 0x000fda0003f25270 */
[----:B0-----:R-:W-:Y:S05]  /*4b40*/  @P1 BRA `(.L_x_115) ;  /* 0x0000000000041947 */ /* 0x001fea0003800000 */
[----:B------:R-:W-:Y:S01]  /*4b50*/  BPT.TRAP 0x1 ;  /* 0x000000040000795c */ /* 0x000fe20000300000 */
.L_x_115:
[----:B------:R-:W-:Y:S05]  /*4b60*/  @P0 BRA `(.L_x_116) ;  /* 0x0000000000040947 */ /* 0x000fea0003800000 */
[----:B------:R-:W-:Y:S01]  /*4b70*/  BPT.TRAP 0x1 ;  /* 0x000000040000795c */ /* 0x000fe20000300000 */
.L_x_116:
[----:B------:R-:W-:Y:S01]  /*4b80*/  R2UR UR13, R13 ;  /* 0x000000000d0d72ca */ /* 0x000fe200000e0000 */
[----:B------:R-:W-:Y:S01]  /*4b90*/  IMAD R13, R4, 0x2000, R13 ;  /* 0x00002000040d7824 */ /* 0x000fe200078e020d */
[----:B------:R-:W-:Y:S01]  /*4ba0*/  R2UR UR9, R12 ;  /* 0x000000000c0972ca */ /* 0x000fe200000e0000 */
[C---:B------:R-:W-:Y:S01]  /*4bb0*/  IMAD R5, R4.reuse, 0x2000, R7 ;  /* 0x0000200004057824 */ /* 0x040fe200078e0207 */
[----:B------:R-:W-:Y:S01]  /*4bc0*/  UIADD3 UR4, UP0, UR20, 0xf0, URZ ;  /* 0x000000f014047890 */ /* 0x000fe2000ff1e03f */
[----:B------:R-:W-:Y:S01]  /*4bd0*/  VIADD R15, R15, 0xffffffff ;  /* 0xffffffff0f0f7836 */ /* 0x000fe20000000000 */
[----:B------:R-:W-:Y:S01]  /*4be0*/  R2UR UR5, R13 ;  /* 0x000000000d0572ca */ /* 0x000fe200000e0000 */
[----:B------:R-:W-:Y:S01]  /*4bf0*/  UIADD3 UR22, UP1, UR20, 0x1f0, URZ ;  /* 0x000001f014167890 */ /* 0x000fe2000ff3e03f */
[----:B------:R-:W-:Y:S01]  /*4c00*/  R2UR UR8, R5 ;  /* 0x00000000050872ca */ /* 0x000fe200000e0000 */
[----:B------:R-:W-:Y:S01]  /*4c10*/  VIADD R4, R4, 0x1 ;  /* 0x0000000104047836 */ /* 0x000fe20000000000 */
[----:B------:R-:W-:Y:S01]  /*4c20*/  R2UR UR11, R19 ;  /* 0x00000000130b72ca */ /* 0x000fe200000e0000 */
[----:B------:R-:W-:Y:S01]  /*4c30*/  UIADD3.X UR23, URZ, UR21, URZ, UP1, !UPT ;  /* 0x000000153f177290 */ /* 0x000fe20008ffe43f */
[----:B------:R-:W-:Y:S01]  /*4c40*/  R2UR UR10, R14 ;  /* 0x000000000e0a72ca */ /* 0x000fe200000e0000 */
[----:B------:R-:W-:Y:S01]  /*4c50*/  UMOV UR6, 0x0 ;  /* 0x0000000000067882 */ /* 0x000fe20000000000 */
[----:B------:R-:W-:Y:S01]  /*4c60*/  R2UR UR12, R2 ;  /* 0x00000000020c72ca */ /* 0x000fe200000e0000 */
[----:B------:R-:W-:Y:S01]  /*4c70*/  UMOV UR7, 0x10000000 ;  /* 0x1000000000077882 */ /* 0x000fe20000000000 */
[----:B------:R-:W-:Y:S01]  /*4c80*/  R2UR UR18, R22 ;  /* 0x00000000161272ca */ /* 0x000fe200000e0000 */
[----:B------:R-:W-:Y:S01]  /*4c90*/  UMOV UR24, 0xff0000 ;  /* 0x00ff000000187882 */ /* 0x000fe20000000000 */
[----:B------:R-:W-:Y:S01]  /*4ca0*/  ISETP.GT.AND P3, PT, R15, 0x1, PT ;  /* 0x000000010f00780c */ /* 0x000fe20003f64270 */
[----:B------:R-:W-:Y:S01]  /*4cb0*/  UIADD3 UR14, UR5, 0x200, URZ ;  /* 0x00000200050e7890 */ /* 0x000fe2000fffe03f */
[----:B------:R-:W-:Y:S01]  /*4cc0*/  ISETP.NE.AND P1, PT, R4, 0xe, PT ;  /* 0x0000000e0400780c */ /* 0x000fe20003f25270 */
[----:B------:R-:W-:Y:S01]  /*4cd0*/  UIADD3.X UR5, URZ, UR21, URZ, UP0, !UPT ;  /* 0x000000153f057290 */ /* 0x000fe200087fe43f */
[----:B------:R-:W-:Y:S01]  /*4ce0*/  VIADD R14, R14, 0x80 ;  /* 0x000000800e0e7836 */ /* 0x000fe20000000000 */
[----:B------:R-:W-:Y:S01]  /*4cf0*/  UIADD3 UR13, UR13, UR8, URZ ;  /* 0x000000080d0d7290 */ /* 0x000fe2000fffe03f */
[----:B------:R-:W-:-:S02]  /*4d00*/  SEL R12, RZ, 0x1, P1 ;  /* 0x00000001ff0c7807 */ /* 0x000fc40000800000 */
[----:B------:R-:W-:Y:S01]  /*4d10*/  UMOV UR8, UR14 ;  /* 0x0000000e00087c82 */ /* 0x000fe20008000000 */
[----:B------:R-:W-:Y:S02]  /*4d20*/  SEL R4, R4, RZ, P1 ;  /* 0x000000ff04047207 */ /* 0x000fe40000800000 */
[----:B------:R-:W-:Y:S01]  /*4d30*/  LOP3.LUT R3, R3, R12, RZ, 0x3c, !PT ;  /* 0x0000000c03037212 */ /* 0x000fe200078e3cff */
[----:B------:R0:W-:Y:S02]  /*4d40*/  UTMALDG.3D [UR8], [UR4], desc[UR6] ;  /* 0x00000608040075b4 */ /* 0x0001e40008011000 */
[----:B0-----:R-:W-:Y:S01]  /*4d50*/  UMOV UR11, UR18 ;  /* 0x00000012000b7c82 */ /* 0x001fe20008000000 */
[----:B------:R-:W-:Y:S02]  /*4d60*/  UMOV UR8, UR13 ;  /* 0x0000000d00087c82 */ /* 0x000fe40008000000 */
[----:B------:R0:W-:Y:S02]  /*4d70*/  UTMALDG.3D.MULTICAST [UR8], [UR22], UR24, desc[UR6] ;  /* 0x00000608160073b4 */ /* 0x0001e40008011818 */
[----:B0-----:R-:W-:Y:S05]  /*4d80*/  @P3 BRA `(.L_x_117) ;  /* 0xfffffffc00403947 */ /* 0x001fea000383ffff */
.L_x_113:
[----:B------:R-:W-:Y:S05]  /*4d90*/  BSYNC B1 ;  /* 0x0000000000017941 */ /* 0x000fea0003800000 */
.L_x_112:
[----:B------:R-:W2:Y:S01]  /*4da0*/  LDL.64 R12, [R1] ;  /* 0x00000000010c7983 */ /* 0x000ea20000100a00 */
[----:B------:R-:W-:Y:S01]  /*4db0*/  LOP3.LUT P4, RZ, R9, 0xff, RZ, 0xc0, !PT ;  /* 0x000000ff09ff7812 */ /* 0x000fe2000788c0ff */
[----:B------:R-:W-:Y:S01]  /*4dc0*/  VIADD R8, R8, UR40 ;  /* 0x0000002808087c36 */ /* 0x000fe20008000000 */
[----:B------:R-:W-:Y:S01]  /*4dd0*/  ULDC.64 UR4, c[0x0][0x650] ;  /* 0x0001940000047ab9 */ /* 0x000fe20000000a00 */
[----:B------:R-:W-:Y:S01]  /*4de0*/  IMAD.U32 R5, RZ, RZ, UR40 ;  /* 0x00000028ff057e24 */ /* 0x000fe2000f8e00ff */
[----:B------:R-:W-:Y:S01]  /*4df0*/  UISETP.GE.U32.AND UP0, UPT, UR40, 0xe, UPT ;  /* 0x0000000e2800788c */ /* 0x000fe2000bf06070 */
[----:B------:R-:W-:Y:S01]  /*4e00*/  BSSY B1, `(.L_x_118) ;  /* 0x0000071000017945 */ /* 0x000fe20003800000 */
[----:B------:R-:W-:Y:S01]  /*4e10*/  SHF.R.U32.HI R2, RZ, 0x1, R8 ;  /* 0x00000001ff027819 */ /* 0x000fe20000011608 */
[----:B------:R-:W-:Y:S01]  /*4e20*/  IMAD.MOV.U32 R19, RZ, RZ, -0x1 ;  /* 0xffffffffff137424 */ /* 0x000fe200078e00ff */
[----:B------:R-:W-:Y:S01]  /*4e30*/  ISETP.GT.U32.AND P1, PT, R8, 0xd, PT ;  /* 0x0000000d0800780c */ /* 0x000fe20003f24070 */
[----:B------:R-:W-:Y:S01]  /*4e40*/  IMAD.MOV.U32 R22, RZ, RZ, -0x1 ;  /* 0xffffffffff167424 */ /* 0x000fe200078e00ff */
[----:B------:R-:W-:-:S02]  /*4e50*/  PLOP3.LUT P3, PT, PT, PT, UP0, 0x80, 0x0 ;  /* 0x000000000000781c */ /* 0x000fc40003f6f008 */
[----:B------:R-:W-:Y:S01]  /*4e60*/  ISETP.LT.U32.AND P1, PT, R5, 0xe, P1 ;  /* 0x0000000e0500780c */ /* 0x000fe20000f21070 */
[----:B------:R-:W0:Y:S01]  /*4e70*/  @P4 S2R R4, SR_CgaCtaId ;  /* 0x0000000000044919 */ /* 0x000e220000008800 */
[----:B------:R-:W-:Y:S02]  /*4e80*/  @P4 MOV R3, 0x400 ;  /* 0x0000040000034802 */ /* 0x000fe40000000f00 */
[----:B------:R-:W-:Y:S02]  /*4e90*/  PRMT R9, RZ, 0x7610, R9 ;  /* 0x00007610ff097816 */ /* 0x000fe40000000009 */
[----:B0-----:R-:W-:Y:S01]  /*4ea0*/  @P4 LEA R4, R4, R3, 0x18 ;  /* 0x0000000304044211 */ /* 0x001fe200078ec0ff */
[----:B------:R-:W-:-:S03]  /*4eb0*/  IMAD.WIDE.U32 R2, R2, -0x6db6db6d, RZ ;  /* 0x9249249302027825 */ /* 0x000fc600078e00ff */
[----:B------:R0:W-:Y:S01]  /*4ec0*/  @P4 SYNCS.ARRIVE.TRANS64.A1T0 RZ, [R4+URZ+0x118], RZ ;  /* 0x000118ff04ff49a7 */ /* 0x0001e2000810003f */
[----:B------:R-:W-:Y:S01]  /*4ed0*/  IMAD.MOV.U32 R2, RZ, RZ, -0x1 ;  /* 0xffffffffff027424 */ /* 0x000fe200078e00ff */
[----:B------:R-:W-:Y:S02]  /*4ee0*/  SHF.R.U32.HI R5, RZ, 0x2, R3 ;  /* 0x00000002ff057819 */ /* 0x000fe40000011603 */
[----:B------:R-:W-:-:S03]  /*4ef0*/  SEL R3, RZ, 0x1, !P1 ;  /* 0x00000001ff037807 */ /* 0x000fc60004800000 */
[----:B------:R-:W-:Y:S01]  /*4f00*/  IMAD R8, R5, -0xe, R8 ;  /* 0xfffffff205087824 */ /* 0x000fe200078e0208 */
[----:B------:R-:W-:Y:S02]  /*4f10*/  LOP3.LUT R0, R0, R3, RZ, 0x3c, !PT ;  /* 0x0000000300007212 */ /* 0x000fe400078e3cff */
[----:B------:R-:W-:Y:S02]  /*4f20*/  PRMT R3, RZ, 0x7610, R3 ;  /* 0x00007610ff037816 */ /* 0x000fe40000000003 */
[----:B------:R-:W-:Y:S02]  /*4f30*/  @P3 LOP3.LUT R0, R0, 0x1, R5, 0x78, !PT ;  /* 0x0000000100003812 */ /* 0x000fe400078e7805 */
[----:B--2---:R-:W-:-:S04]  /*4f40*/  IADD3 R18, P4, R18, R12, RZ ;  /* 0x0000000c12127210 */ /* 0x004fc80007f9e0ff */
[----:B------:R-:W-:Y:S01]  /*4f50*/  ISETP.GE.U32.AND P1, PT, R18, UR4, PT ;  /* 0x0000000412007c0c */ /* 0x000fe2000bf26070 */
[----:B------:R-:W-:-:S05]  /*4f60*/  IMAD.X R17, R17, 0x1, R23, P4 ;  /* 0x0000000111117824 */ /* 0x000fca00020e0617 */
[----:B------:R-:W-:-:S13]  /*4f70*/  ISETP.GE.U32.AND.EX P1, PT, R17, UR5, PT, P1 ;  /* 0x0000000511007c0c */ /* 0x000fda000bf26110 */
[----:B0-----:R-:W-:Y:S05]  /*4f80*/  @P1 BRA `(.L_x_119) ;  /* 0x0000000400601947 */ /* 0x001fea0003800000 */
[----:B------:R-:W0:Y:S01]  /*4f90*/  S2R R12, SR_CTAID.X ;  /* 0x00000000000c7919 */ /* 0x000e220000002500 */
[----:B------:R-:W-:Y:S01]  /*4fa0*/  ULDC.64 UR4, c[0x0][0x628] ;  /* 0x00018a0000047ab9 */ /* 0x000fe20000000a00 */
[----:B------:R-:W-:Y:S01]  /*4fb0*/  ULDC UR7, c[0x0][0x630] ;  /* 0x00018c0000077ab9 */ /* 0x000fe20000000800 */
[----:B------:R-:W-:Y:S01]  /*4fc0*/  ISETP.NE.U32.AND P1, PT, RZ, UR4, PT ;  /* 0x00000004ff007c0c */ /* 0x000fe2000bf25070 */
[----:B------:R-:W1:Y:S01]  /*4fd0*/  S2R R13, SR_CTAID.Y ;  /* 0x00000000000d7919 */ /* 0x000e620000002600 */
[----:B------:R-:W-:Y:S01]  /*4fe0*/  ULDC UR8, c[0x0][0x150] ;  /* 0x0000540000087ab9 */ /* 0x000fe20000000800 */
[----:B------:R-:W-:Y:S01]  /*4ff0*/  IMAD.MOV.U32 R2, RZ, RZ, R18 ;  /* 0x000000ffff027224 */ /* 0x000fe200078e0012 */
[----:B------:R-:W-:Y:S01]  /*5000*/  ISETP.NE.AND.EX P1, PT, RZ, UR5, PT, P1 ;  /* 0x00000005ff007c0c */ /* 0x000fe2000bf25310 */
[----:B------:R-:W-:Y:S01]  /*5010*/  IMAD.MOV.U32 R3, RZ, RZ, R17 ;  /* 0x000000ffff037224 */ /* 0x000fe200078e0011 */
[----:B0-----:R-:W-:-:S11]  /*5020*/  I2FP.F32.U32 R14, R12 ;  /* 0x0000000c000e7245 */ /* 0x001fd60000201000 */
[----:B------:R-:W-:Y:S05]  /*5030*/  @!P1 BRA `(.L_x_120) ;  /* 0x0000000000289947 */ /* 0x000fea0003800000 */
[----:B------:R-:W-:Y:S02]  /*5040*/  ULDC UR6, c[0x0][0x634] ;  /* 0x00018d0000067ab9 */ /* 0x000fe40000000800 */
[----:B------:R-:W-:-:S05]  /*5050*/  IADD3 R3, P1, R18, UR6, RZ ;  /* 0x0000000612037c10 */ /* 0x000fca000ff3e0ff */
[----:B------:R-:W-:-:S04]  /*5060*/  IMAD.X R11, RZ, RZ, R17, P1 ;  /* 0x000000ffff0b7224 */ /* 0x000fc800008e0611 */
[----:B------:R-:W-:-:S04]  /*5070*/  IMAD.WIDE.U32 R4, R11, UR4, RZ ;  /* 0x000000040b047c25 */ /* 0x000fc8000f8e00ff */
[----:B------:R-:W-:-:S04]  /*5080*/  IMAD.WIDE.U32 R4, P1, R3, UR5, R4 ;  /* 0x0000000503047c25 */ /* 0x000fc8000f820004 */
[----:B------:R-:W-:-:S04]  /*5090*/  IMAD.WIDE.U32 R2, R3, UR4, RZ ;  /* 0x0000000403027c25 */ /* 0x000fc8000f8e00ff */
[----:B------:R-:W-:Y:S01]  /*50a0*/  IMAD.MOV.U32 R2, RZ, RZ, R5 ;  /* 0x000000ffff027224 */ /* 0x000fe200078e0005 */
[----:B------:R-:W-:Y:S01]  /*50b0*/  IADD3 RZ, P3, R3, R4, RZ ;  /* 0x0000000403ff7210 */ /* 0x000fe20007f7e0ff */
[----:B------:R-:W-:-:S04]  /*50c0*/  IMAD.X R3, RZ, RZ, RZ, P1 ;  /* 0x000000ffff037224 */ /* 0x000fc800008e06ff */
[----:B------:R-:W-:-:S08]  /*50d0*/  IMAD.WIDE.U32.X R2, R11, UR5, R2, P3 ;  /* 0x000000050b027c25 */ /* 0x000fd000098e0402 */
.L_x_120:
[----:B------:R-:W0:Y:S01]  /*50e0*/  LDC R21, c[0x0][0x65c] ;  /* 0x00019700ff157b82 */ /* 0x000e220000000800 */
[--C-:B------:R-:W-:Y:S01]  /*50f0*/  SHF.R.U64 R11, R2, UR7, R3.reuse ;  /* 0x00000007020b7c19 */ /* 0x100fe20008001203 */
[----:B------:R-:W-:Y:S01]  /*5100*/  FMUL R14, R14, UR8 ;  /* 0x000000080e0e7c20 */ /* 0x000fe20008400000 */
[----:B------:R-:W-:Y:S01]  /*5110*/  SHF.R.U32.HI R2, RZ, UR7, R3 ;  /* 0x00000007ff027c19 */ /* 0x000fe20008011603 */
[----:B------:R-:W-:Y:S01]  /*5120*/  ULDC UR6, c[0x0][0x154] ;  /* 0x0000550000067ab9 */ /* 0x000fe20000000800 */
[----:B------:R-:W-:Y:S01]  /*5130*/  IADD3 R15, P1, RZ, -R11, RZ ;  /* 0x8000000bff0f7210 */ /* 0x000fe20007f3e0ff */
[----:B------:R-:W-:Y:S01]  /*5140*/  ULDC.64 UR4, c[0x0][0x620] ;  /* 0x0001880000047ab9 */ /* 0x000fe20000000a00 */
[----:B-1----:R-:W-:Y:S01]  /*5150*/  I2FP.F32.U32 R3, R13 ;  /* 0x0000000d00037245 */ /* 0x002fe20000201000 */
[----:B------:R-:W1:Y:S01]  /*5160*/  LDC R19, c[0x0][0x144] ;  /* 0x00005100ff137b82 */ /* 0x000e620000000800 */
[----:B------:R-:W2:Y:S01]  /*5170*/  F2I.U32.TRUNC.NTZ R14, R14 ;  /* 0x0000000e000e7305 */ /* 0x000ea2000020f000 */
[----:B------:R-:W-:-:S02]  /*5180*/  IMAD.X R2, RZ, RZ, ~R2, P1 ;  /* 0x000000ffff027224 */ /* 0x000fc400008e0e02 */
[----:B------:R-:W-:Y:S01]  /*5190*/  FMUL R4, R3, UR6 ;  /* 0x0000000603047c20 */ /* 0x000fe20008400000 */
[----:B------:R-:W-:Y:S01]  /*51a0*/  IMAD.MOV.U32 R3, RZ, RZ, R17 ;  /* 0x000000ffff037224 */ /* 0x000fe200078e0011 */
[----:B------:R-:W-:Y:S01]  /*51b0*/  ULDC.64 UR6, c[0x0][0x640] ;  /* 0x0001900000067ab9 */ /* 0x000fe20000000a00 */
[----:B------:R-:W-:Y:S01]  /*51c0*/  IMAD R2, R2, UR4, RZ ;  /* 0x0000000402027c24 */ /* 0x000fe2000f8e02ff */
[----:B------:R-:W3:Y:S01]  /*51d0*/  LDC R20, c[0x0][0x148] ;  /* 0x00005200ff147b82 */ /* 0x000ee20000000800 */
[----:B------:R-:W-:Y:S01]  /*51e0*/  ISETP.NE.U32.AND P1, PT, RZ, UR6, PT ;  /* 0x00000006ff007c0c */ /* 0x000fe2000bf25070 */
[----:B------:R-:W4:Y:S01]  /*51f0*/  F2I.U32.TRUNC.NTZ R4, R4 ;  /* 0x0000000400047305 */ /* 0x000f22000020f000 */
[----:B------:R-:W-:Y:S02]  /*5200*/  IMAD R5, R15, UR5, R2 ;  /* 0x000000050f057c24 */ /* 0x000fe4000f8e0202 */
[----:B------:R-:W-:Y:S01]  /*5210*/  IMAD.MOV.U32 R2, RZ, RZ, R18 ;  /* 0x000000ffff027224 */ /* 0x000fe200078e0012 */
[----:B------:R-:W-:-:S02]  /*5220*/  ISETP.NE.AND.EX P1, PT, RZ, UR7, PT, P1 ;  /* 0x00000007ff007c0c */ /* 0x000fc4000bf25310 */
[----:B0-----:R-:W-:Y:S01]  /*5230*/  ISETP.NE.AND P4, PT, R21, 0x1, PT ;  /* 0x000000011500780c */ /* 0x001fe20003f85270 */
[----:B------:R-:W-:Y:S01]  /*5240*/  IMAD.WIDE.U32 R2, R15, UR4, R2 ;  /* 0x000000040f027c25 */ /* 0x000fe2000f8e0002 */
[----:B------:R-:W-:-:S03]  /*5250*/  ULDC UR4, c[0x0][0x618] ;  /* 0x0001860000047ab9 */ /* 0x000fc60000000800 */
[----:B--2---:R-:W-:Y:S02]  /*5260*/  IMAD.MOV R14, RZ, RZ, -R14 ;  /* 0x000000ffff0e7224 */ /* 0x004fe400078e0a0e */
[----:B------:R-:W-:Y:S02]  /*5270*/  IMAD.IADD R3, R3, 0x1, R5 ;  /* 0x0000000103037824 */ /* 0x000fe400078e0205 */
[----:B-1----:R-:W-:-:S03]  /*5280*/  IMAD R12, R19, R14, R12 ;  /* 0x0000000e130c7224 */ /* 0x002fc600078e020c */
[--C-:B------:R-:W-:Y:S01]  /*5290*/  SHF.R.U64 R14, R2, UR4, R3.reuse ;  /* 0x00000004020e7c19 */ /* 0x100fe20008001203 */
[----:B----4-:R-:W-:Y:S01]  /*52a0*/  IMAD.MOV R2, RZ, RZ, -R4 ;  /* 0x000000ffff027224 */ /* 0x010fe200078e0a04 */
[----:B------:R-:W-:Y:S01]  /*52b0*/  SHF.R.U32.HI R3, RZ, UR4, R3 ;  /* 0x00000004ff037c19 */ /* 0x000fe20008011603 */
[----:B------:R-:W-:Y:S02]  /*52c0*/  ULDC UR4, c[0x0][0x608] ;  /* 0x0001820000047ab9 */ /* 0x000fe40000000800 */
[----:B---3--:R-:W-:Y:S01]  /*52d0*/  @P4 IMAD R12, R20, R2, R13 ;  /* 0x00000002140c4224 */ /* 0x008fe200078e020d */
[--C-:B------:R-:W-:Y:S02]  /*52e0*/  SHF.R.U64 R19, R14, UR4, R3.reuse ;  /* 0x000000040e137c19 */ /* 0x100fe40008001203 */
[----:B------:R-:W-:Y:S01]  /*52f0*/  SHF.R.U32.HI R2, RZ, UR4, R3 ;  /* 0x00000004ff027c19 */ /* 0x000fe20008011603 */
[----:B------:R-:W-:-:S03]  /*5300*/  ULDC UR4, c[0x0][0x658] ;  /* 0x0001960000047ab9 */ /* 0x000fc60000000800 */
[--C-:B------:R-:W-:Y:S02]  /*5310*/  SHF.R.U64 R13, R19, UR4, R2.reuse ;  /* 0x00000004130d7c19 */ /* 0x100fe40008001202 */
[----:B------:R-:W-:-:S03]  /*5320*/  SHF.R.U32.HI R2, RZ, UR4, R2 ;  /* 0x00000004ff027c19 */ /* 0x000fc60008011602 */
[----:B------:R-:W-:Y:S02]  /*5330*/  IMAD.MOV.U32 R4, RZ, RZ, R13 ;  /* 0x000000ffff047224 */ /* 0x000fe400078e000d */
[----:B------:R-:W-:Y:S01]  /*5340*/  IMAD.MOV.U32 R3, RZ, RZ, R2 ;  /* 0x000000ffff037224 */ /* 0x000fe200078e0002 */
[----:B------:R-:W-:Y:S06]  /*5350*/  @!P1 BRA `(.L_x_121) ;  /* 0x00000000002c9947 */ /* 0x000fec0003800000 */
        /* <DEDUP_REMOVED lines=9> */
[----:B------:R-:W-:-:S04]  /*53f0*/  IMAD.WIDE.U32.X R2, R15, UR7, R2, P3 ;  /* 0x000000070f027c25 */ /* 0x000fc800098e0402 */
[----:B------:R-:W-:-:S07]  /*5400*/  IMAD.MOV.U32 R4, RZ, RZ, R2 ;  /* 0x000000ffff047224 */ /* 0x000fce00078e0002 */
.L_x_121:
[----:B------:R-:W-:Y:S01]  /*5410*/  ULDC UR4, c[0x0][0x648] ;  /* 0x0001920000047ab9 */ /* 0x000fe20000000800 */
[----:B------:R-:W-:Y:S01]  /*5420*/  LOP3.LUT R2, R19, UR16, RZ, 0xc0, !PT ;  /* 0x0000001013027c12 */ /* 0x000fe2000f8ec0ff */
[----:B------:R-:W-:Y:S01]  /*5430*/  ULDC UR5, c[0x0][0x610] ;  /* 0x0001840000057ab9 */ /* 0x000fe20000000800 */
[----:B------:R-:W-:Y:S01]  /*5440*/  SHF.R.U64 R3, R4, UR4, R3 ;  /* 0x0000000404037c19 */ /* 0x000fe20008001203 */
[----:B------:R-:W-:Y:S01]  /*5450*/  ULDC UR4, c[0x0][0x638] ;  /* 0x00018e0000047ab9 */ /* 0x000fe20000000800 */
[----:B------:R-:W-:-:S03]  /*5460*/  LOP3.LUT R14, R14, UR15, RZ, 0xc0, !PT ;  /* 0x0000000f0e0e7c12 */ /* 0x000fc6000f8ec0ff */
[----:B------:R-:W-:Y:S02]  /*5470*/  IMAD.MOV R4, RZ, RZ, -R3 ;  /* 0x000000ffff047224 */ /* 0x000fe400078e0a03 */
[----:B------:R-:W-:Y:S02]  /*5480*/  IMAD R3, R3, UR17, R2 ;  /* 0x0000001103037c24 */ /* 0x000fe4000f8e0202 */
[----:B------:R-:W-:Y:S01]  /*5490*/  IMAD R13, R4, UR4, R13 ;  /* 0x00000004040d7c24 */ /* 0x000fe2000f8e020d */
[----:B------:R-:W-:Y:S01]  /*54a0*/  ULDC UR4, c[0x0][0x600] ;  /* 0x0001800000047ab9 */ /* 0x000fe20000000800 */
[----:B------:R-:W-:Y:S02]  /*54b0*/  IMAD R12, R3, UR5, R12 ;  /* 0x00000005030c7c24 */ /* 0x000fe4000f8e020c */
[----:B------:R-:W-:Y:S02]  /*54c0*/  IMAD R13, R13, UR4, R14 ;  /* 0x000000040d0d7c24 */ /* 0x000fe4000f8e020e */
[----:B------:R-:W-:-:S02]  /*54d0*/  IMAD.MOV.U32 R3, RZ, RZ, 0x1 ;  /* 0x00000001ff037424 */ /* 0x000fc400078e00ff */
[----:B------:R-:W-:Y:S01]  /*54e0*/  IMAD.MOV.U32 R2, RZ, RZ, R11 ;  /* 0x000000ffff027224 */ /* 0x000fe200078e000b */
[----:B------:R-:W-:Y:S02]  /*54f0*/  SEL R22, R13, R12, !P4 ;  /* 0x0000000c0d167207 */ /* 0x000fe40006000000 */
[----:B------:R-:W-:-:S07]  /*5500*/  SEL R19, R12, R13, !P4 ;  /* 0x0000000d0c137207 */ /* 0x000fce0006000000 */
.L_x_119:
[----:B------:R-:W-:Y:S05]  /*5510*/  BSYNC B1 ;  /* 0x0000000000017941 */ /* 0x000fea0003800000 */
.L_x_118:
[----:B------:R-:W-:-:S13]  /*5520*/  LOP3.LUT P1, RZ, R3, 0xff, RZ, 0xc0, !PT ;  /* 0x000000ff03ff7812 */ /* 0x000fda000782c0ff */
[----:B------:R-:W-:Y:S05]  /*5530*/  @P1 BRA `(.L_x_122) ;  /* 0xfffffff400201947 */ /* 0x000fea000383ffff */
[----:B------:R-:W-:Y:S05]  /*5540*/  BSYNC B0 ;  /* 0x0000000000007941 */ /* 0x000fea0003800000 */
.L_x_110:
[----:B------:R-:W-:-:S03]  /*5550*/  UMOV UR4, 0xffffffff ;  /* 0xffffffff00047882 */ /* 0x000fc60000000000 */
[----:B------:R-:W-:Y:S05]  /*5560*/  BRA.DIV UR4, `(.L_x_123) ;  /* 0x0000000a04a87947 */ /* 0x000fea000b800000 */
[----:B------:R-:W-:-:S13]  /*5570*/  ELECT P6, URZ, PT ;  /* 0x00000000003f782f */ /* 0x000fda00038c0000 */
.L_x_149:
[----:B------:R-:W-:Y:S04]  /*5580*/  BSSY B0, `(.L_x_124) ;  /* 0x0000085000007945 */ /* 0x000fe80003800000 */
[----:B------:R-:W-:Y:S05]  /*5590*/  @!P6 BRA `(.L_x_125) ;  /* 0x00000008000ce947 */ /* 0x000fea0003800000 */
[----:B------:R-:W-:-:S04]  /*55a0*/  LOP3.LUT R16, R16, 0x2, RZ, 0xfc, !PT ;  /* 0x0000000210107812 */ /* 0x000fc800078efcff */
[----:B------:R-:W-:-:S13]  /*55b0*/  ISETP.NE.AND P0, PT, R16, 0x3, PT ;  /* 0x000000031000780c */ /* 0x000fda0003f05270 */
[----:B------:R-:W-:Y:S05]  /*55c0*/  @!P0 BRA `(.L_x_126) ;  /* 0x0000000000048947 */ /* 0x000fea0003800000 */
[----:B------:R-:W-:Y:S01]  /*55d0*/  BPT.TRAP 0x1 ;  /* 0x000000040000795c */ /* 0x000fe20000300000 */
.L_x_126:
[----:B------:R-:W0:Y:S01]  /*55e0*/  S2R R3, SR_CgaCtaId ;  /* 0x0000000000037919 */ /* 0x000e220000008800 */
[----:B------:R-:W-:-:S04]  /*55f0*/  MOV R2, 0x400 ;  /* 0x0000040000027802 */ /* 0x000fc80000000f00 */
[----:B0-----:R-:W-:Y:S02]  /*5600*/  LEA R3, R3, R2, 0x18 ;  /* 0x0000000203037211 */ /* 0x001fe400078ec0ff */
[----:B------:R-:W-:-:S03]  /*5610*/  SHF.L.U32 R2, R0, 0x1f, RZ ;  /* 0x0000001f00027819 */ /* 0x000fc600000006ff */
[----:B------:R-:W-:-:S04]  /*5620*/  VIADD R3, R3, 0x70 ;  /* 0x0000007003037836 */ /* 0x000fc80000000000 */
[C---:B------:R-:W-:Y:S02]  /*5630*/  IMAD R7, R8.reuse, 0x8, R3 ;  /* 0x0000000808077824 */ /* 0x040fe400078e0203 */
[----:B------:R-:W-:Y:S02]  /*5640*/  VIADD R8, R8, 0x1 ;  /* 0x0000000108087836 */ /* 0x000fe40000000000 */
[----:B------:R-:W0:Y:S03]  /*5650*/  SYNCS.PHASECHK.TRANS64.TRYWAIT P0, [R7+URZ], R2 ;  /* 0x00000002070075a7 */ /* 0x000e26000800017f */
[----:B------:R-:W-:-:S04]  /*5660*/  ISETP.NE.AND P1, PT, R8, 0xe, PT ;  /* 0x0000000e0800780c */ /* 0x000fc80003f25270 */
[----:B------:R-:W-:Y:S02]  /*5670*/  SEL R5, RZ, 0x1, P1 ;  /* 0x00000001ff057807 */ /* 0x000fe40000800000 */
[----:B------:R-:W-:Y:S02]  /*5680*/  SEL R8, R8, RZ, P1 ;  /* 0x000000ff08087207 */ /* 0x000fe40000800000 */
[----:B------:R-:W-:-:S03]  /*5690*/  LOP3.LUT R5, R0, R5, RZ, 0x3c, !PT ;  /* 0x0000000500057212 */ /* 0x000fc600078e3cff */
[----:B------:R-:W-:Y:S01]  /*56a0*/  IMAD R9, R8, 0x8, R3 ;  /* 0x0000000808097824 */ /* 0x000fe200078e0203 */
[----:B------:R-:W-:Y:S01]  /*56b0*/  SHF.L.U32 R4, R5, 0x1f, RZ ;  /* 0x0000001f05047819 */ /* 0x000fe200000006ff */
[----:B0-----:R-:W-:Y:S06]  /*56c0*/  @!P0 BRA `(.L_x_127) ;  /* 0x0000000800708947 */ /* 0x001fec0003800000 */
.L_x_150:
[----:B------:R-:W1:Y:S01]  /*56d0*/  SYNCS.PHASECHK.TRANS64.TRYWAIT P0, [R9+URZ], R4 ;  /* 0x00000004090075a7 */ /* 0x000e62000800017f */
[----:B------:R-:W-:-:S05]  /*56e0*/  VIADD R0, R8, 0x1 ;  /* 0x0000000108007836 */ /* 0x000fca0000000000 */
[----:B------:R-:W-:-:S04]  /*56f0*/  ISETP.NE.AND P1, PT, R0, 0xe, PT ;  /* 0x0000000e0000780c */ /* 0x000fc80003f25270 */
[----:B0-----:R-:W-:Y:S02]  /*5700*/  SEL R2, RZ, 0x1, P1 ;  /* 0x00000001ff027807 */ /* 0x001fe40000800000 */
[----:B------:R-:W-:Y:S02]  /*5710*/  SEL R0, R0, RZ, P1 ;  /* 0x000000ff00007207 */ /* 0x000fe40000800000 */
[----:B------:R-:W-:-:S03]  /*5720*/  LOP3.LUT R7, R5, R2, RZ, 0x3c, !PT ;  /* 0x0000000205077212 */ /* 0x000fc600078e3cff */
[----:B------:R-:W-:Y:S01]  /*5730*/  IMAD R6, R0, 0x8, R3 ;  /* 0x0000000800067824 */ /* 0x000fe200078e0203 */
[----:B------:R-:W-:Y:S01]  /*5740*/  SHF.L.U32 R5, R7, 0x1f, RZ ;  /* 0x0000001f07057819 */ /* 0x000fe200000006ff */
[----:B-1----:R-:W-:Y:S06]  /*5750*/  @!P0 BRA `(.L_x_128) ;  /* 0x0000000800608947 */ /* 0x002fec0003800000 */
.L_x_151:
[----:B------:R-:W1:Y:S01]  /*5760*/  SYNCS.PHASECHK.TRANS64.TRYWAIT P0, [R6+URZ], R5 ;  /* 0x00000005060075a7 */ /* 0x000e62000800017f */
[----:B------:R-:W-:-:S05]  /*5770*/  VIADD R0, R0, 0x1 ;  /* 0x0000000100007836 */ /* 0x000fca0000000000 */
[----:B------:R-:W-:-:S04]  /*5780*/  ISETP.NE.AND P1, PT, R0, 0xe, PT ;  /* 0x0000000e0000780c */ /* 0x000fc80003f25270 */
[----:B------:R-:W-:Y:S02]  /*5790*/  SEL R2, RZ, 0x1, P1 ;  /* 0x00000001ff027807 */ /* 0x000fe40000800000 */
[----:B------:R-:W-:Y:S02]  /*57a0*/  SEL R0, R0, RZ, P1 ;  /* 0x000000ff00007207 */ /* 0x000fe40000800000 */
[----:B------:R-:W-:-:S03]  /*57b0*/  LOP3.LUT R7, R7, R2, RZ, 0x3c, !PT ;  /* 0x0000000207077212 */ /* 0x000fc600078e3cff */
[----:B0-----:R-:W-:Y:S01]  /*57c0*/  IMAD R9, R0, 0x8, R3 ;  /* 0x0000000800097824 */ /* 0x001fe200078e0203 */
[----:B------:R-:W-:Y:S01]  /*57d0*/  SHF.L.U32 R4, R7, 0x1f, RZ ;  /* 0x0000001f07047819 */ /* 0x000fe200000006ff */
[----:B-1----:R-:W-:Y:S06]  /*57e0*/  @!P0 BRA `(.L_x_129) ;  /* 0x0000000800508947 */ /* 0x002fec0003800000 */
.L_x_152:
        /* <DEDUP_REMOVED lines=9> */
.L_x_153:
        /* <DEDUP_REMOVED lines=9> */
.L_x_154:
        /* <DEDUP_REMOVED lines=9> */
.L_x_155:
        /* <DEDUP_REMOVED lines=9> */
.L_x_156:
        /* <DEDUP_REMOVED lines=9> */
.L_x_157:
        /* <DEDUP_REMOVED lines=9> */
.L_x_158:
        /* <DEDUP_REMOVED lines=9> */
.L_x_159:
        /* <DEDUP_REMOVED lines=9> */
.L_x_160:
        /* <DEDUP_REMOVED lines=9> */
.L_x_161:
[----:B------:R-:W1:Y:S01]  /*5d00*/  SYNCS.PHASECHK.TRANS64.TRYWAIT P0, [R6+URZ], R5 ;  /* 0x00000005060075a7 */ /* 0x000e62000800017f */
[----:B------:R-:W-:-:S05]  /*5d10*/  VIADD R0, R0, 0x1 ;  /* 0x0000000100007836 */ /* 0x000fca0000000000 */
[----:B------:R-:W-:-:S04]  /*5d20*/  ISETP.NE.AND P1, PT, R0, 0xe, PT ;  /* 0x0000000e0000780c */ /* 0x000fc80003f25270 */
[----:B------:R-:W-:Y:S02]  /*5d30*/  SEL R2, RZ, 0x1, P1 ;  /* 0x00000001ff027807 */ /* 0x000fe40000800000 */
[----:B------:R-:W-:Y:S02]  /*5d40*/  SEL R0, R0, RZ, P1 ;  /* 0x000000ff00007207 */ /* 0x000fe40000800000 */
[----:B------:R-:W-:Y:S01]  /*5d50*/  LOP3.LUT R2, R7, R2, RZ, 0x3c, !PT ;  /* 0x0000000207027212 */ /* 0x000fe200078e3cff */
[----:B-1----:R-:W-:Y:S06]  /*5d60*/  @!P0 BRA `(.L_x_139) ;  /* 0x0000000400b88947 */ /* 0x002fec0003800000 */
.L_x_162:
[----:B------:R-:W-:Y:S01]  /*5d70*/  IMAD R3, R0, 0x8, R3 ;  /* 0x0000000800037824 */ /* 0x000fe200078e0203 */
[----:B------:R-:W-:-:S07]  /*5d80*/  SHF.L.U32 R0, R2, 0x1f, RZ ;  /* 0x0000001f02007819 */ /* 0x000fce00000006ff */
.L_x_140:
[----:B--2---:R2:W3:Y:S02]  /*5d90*/  SYNCS.PHASECHK.TRANS64.TRYWAIT P0, [R3+URZ], R0 ;  /* 0x00000000030075a7 */ /* 0x0044e4000800017f */
[----:B---3--:R-:W-:Y:S05]  /*5da0*/  @!P0 NANOSLEEP.SYNCS 0x989680 ;  /* 0x009896800000895d */ /* 0x008fea0003900000 */
[----:B------:R-:W3:Y:S02]  /*5db0*/  @!P0 SYNCS.PHASECHK.TRANS64 P0, [R3+URZ], R0 ;  /* 0x00000000030085a7 */ /* 0x000ee4000800007f */
[----:B---3--:R-:W-:Y:S05]  /*5dc0*/  @!P0 BRA `(.L_x_140) ;  /* 0xfffffffc00f08947 */ /* 0x008fea000383ffff */
.L_x_125:
[----:B------:R-:W-:Y:S05]  /*5dd0*/  BSYNC B0 ;  /* 0x0000000000007941 */ /* 0x000fea0003800000 */
.L_x_124:
[----:B------:R-:W-:Y:S05]  /*5de0*/  EXIT ;  /* 0x000000000000794d */ /* 0x000fea0003800000 */
.L_x_20:
[----:B-1----:R1:W2:Y:S02]  /*5df0*/  SYNCS.PHASECHK.TRANS64.TRYWAIT P0, [R65+URZ], R0 ;  /* 0x00000000410075a7 */ /* 0x0022a4000800017f */
[----:B--2---:R-:W-:Y:S05]  /*5e00*/  @!P0 NANOSLEEP.SYNCS 0x989680 ;  /* 0x009896800000895d */ /* 0x004fea0003900000 */
[----:B------:R-:W2:Y:S02]  /*5e10*/  @!P0 SYNCS.PHASECHK.TRANS64 P0, [R65+URZ], R0 ;  /* 0x00000000410085a7 */ /* 0x000ea4000800007f */
[----:B--2---:R-:W-:Y:S05]  /*5e20*/  @!P0 BRA `(.L_x_20) ;  /* 0xfffffffc00f08947 */ /* 0x004fea000383ffff */
[----:B------:R-:W-:Y:S05]  /*5e30*/  BRA `(.L_x_141) ;  /* 0xffffffb800a47947 */ /* 0x000fea000383ffff */
.L_x_25:
[----:B--2---:R2:W3:Y:S02]  /*5e40*/  SYNCS.PHASECHK.TRANS64.TRYWAIT P1, [R3+URZ], R0 ;  /* 0x00000000030075a7 */ /* 0x0044e4000802017f */
[----:B---3--:R-:W-:Y:S05]  /*5e50*/  @!P1 NANOSLEEP.SYNCS 0x989680 ;  /* 0x009896800000995d */ /* 0x008fea0003900000 */
[----:B------:R-:W3:Y:S02]  /*5e60*/  @!P1 SYNCS.PHASECHK.TRANS64 P1, [R3+URZ], R0 ;  /* 0x00000000030095a7 */ /* 0x000ee4000802007f */
[----:B---3--:R-:W-:Y:S05]  /*5e70*/  @!P1 BRA `(.L_x_25) ;  /* 0xfffffffc00f09947 */ /* 0x008fea000383ffff */
[----:B------:R-:W-:Y:S05]  /*5e80*/  BRA `(.L_x_24) ;  /* 0xffffffbc000c7947 */ /* 0x000fea000383ffff */
.L_x_30:
[----:B--2---:R-:W-:-:S04]  /*5e90*/  IMAD.U32 R5, RZ, RZ, UR4 ;  /* 0x00000004ff057e24 */ /* 0x004fc8000f8e00ff */
[----:B------:R2:W3:Y:S03]  /*5ea0*/  SYNCS.PHASECHK.TRANS64.TRYWAIT P1, [R5+URZ], R4 ;  /* 0x00000004050075a7 */ /* 0x0004e6000802017f */
[----:B---3--:R-:W-:Y:S05]  /*5eb0*/  @!P1 NANOSLEEP.SYNCS 0x989680 ;  /* 0x009896800000995d */ /* 0x008fea0003900000 */
[----:B------:R-:W3:Y:S02]  /*5ec0*/  @!P1 SYNCS.PHASECHK.TRANS64 P1, [R5+URZ], R4 ;  /* 0x00000004050095a7 */ /* 0x000ee4000802007f */
[----:B---3--:R-:W-:Y:S05]  /*5ed0*/  @!P1 BRA `(.L_x_30) ;  /* 0xfffffffc00ec9947 */ /* 0x008fea000383ffff */
[----:B------:R-:W-:Y:S05]  /*5ee0*/  BRA `(.L_x_29) ;  /* 0xffffffbc00c47947 */ /* 0x000fea000383ffff */
.L_x_38:
[----:B-1----:R1:W2:Y:S02]  /*5ef0*/  SYNCS.PHASECHK.TRANS64.TRYWAIT P0, [R65+URZ+0x10], R0 ;  /* 0x00001000410075a7 */ /* 0x0022a4000800017f */
[----:B--2---:R-:W-:Y:S05]  /*5f00*/  @!P0 NANOSLEEP.SYNCS 0x989680 ;  /* 0x009896800000895d */ /* 0x004fea0003900000 */
[----:B------:R-:W2:Y:S02]  /*5f10*/  @!P0 SYNCS.PHASECHK.TRANS64 P0, [R65+URZ+0x10], R0 ;  /* 0x00001000410085a7 */ /* 0x000ea4000800007f */
[----:B--2---:R-:W-:Y:S05]  /*5f20*/  @!P0 BRA `(.L_x_38) ;  /* 0xfffffffc00f08947 */ /* 0x004fea000383ffff */
[----:B------:R-:W-:Y:S05]  /*5f30*/  BRA `(.L_x_142) ;  /* 0xffffffc4001c7947 */ /* 0x000fea000383ffff */
.L_x_111:
[----:B------:R-:W-:Y:S01]  /*5f40*/  BSSY B1, `(.L_x_143) ;  /* 0x0000006000017945 */ /* 0x000fe20003800000 */
[----:B------:R-:W-:-:S07]  /*5f50*/  IMAD.MOV.U32 R15, RZ, RZ, -0x1 ;  /* 0xffffffffff0f7424 */ /* 0x000fce00078e00ff */
[----:B-----5:R-:W-:Y:S05]  /*5f60*/  WARPSYNC.COLLECTIVE R15, `(.L_x_144) ;  /* 0x000000000f0c7348 */ /* 0x020fea0003c00000 */
[----:B------:R-:W-:Y:S02]  /*5f70*/  ELECT P6, UR62, PT ;  /* 0x00000000003e782f */ /* 0x000fe400038c0000 */
[----:B------:R-:W-:Y:S01]  /*5f80*/  MOV R14, UR62 ;  /* 0x0000003e000e7c02 */ /* 0x000fe20008000f00 */
[----:B-----5:R-:W-:Y:S10]  /*5f90*/  ENDCOLLECTIVE ;  /* 0x000000000000791b */ /* 0x020ff40003800000 */
.L_x_144:
[----:B------:R-:W-:Y:S05]  /*5fa0*/  BSYNC B1 ;  /* 0x0000000000017941 */ /* 0x000fea0003800000 */
.L_x_143:
[----:B------:R-:W-:Y:S05]  /*5fb0*/  BRA `(.L_x_145) ;  /* 0xffffffe8008c7947 */ /* 0x000fea000383ffff */
.L_x_114:
[----:B0-----:R0:W1:Y:S02]  /*5fc0*/  SYNCS.PHASECHK.TRANS64.TRYWAIT P1, [R12+URZ+0x70], R5 ;  /* 0x000070050c0075a7 */ /* 0x001064000802017f */
[----:B-1----:R-:W-:Y:S05]  /*5fd0*/  @!P1 NANOSLEEP.SYNCS 0x989680 ;  /* 0x009896800000995d */ /* 0x002fea0003900000 */
[----:B------:R-:W1:Y:S02]  /*5fe0*/  @!P1 SYNCS.PHASECHK.TRANS64 P1, [R12+URZ+0x70], R5 ;  /* 0x000070050c0095a7 */ /* 0x000e64000802007f */
[----:B-1----:R-:W-:Y:S05]  /*5ff0*/  @!P1 BRA `(.L_x_114) ;  /* 0xfffffffc00f09947 */ /* 0x002fea000383ffff */
[----:B------:R-:W-:Y:S05]  /*6000*/  BRA `(.L_x_146) ;  /* 0xffffffe800c07947 */ /* 0x000fea000383ffff */
.L_x_123:
[----:B------:R-:W-:Y:S01]  /*6010*/  BSSY B0, `(.L_x_147) ;  /* 0x0000006000007945 */ /* 0x000fe20003800000 */
[----:B------:R-:W-:-:S07]  /*6020*/  IMAD.MOV.U32 R15, RZ, RZ, -0x1 ;  /* 0xffffffffff0f7424 */ /* 0x000fce00078e00ff */
[----:B-----5:R-:W-:Y:S05]  /*6030*/  WARPSYNC.COLLECTIVE R15, `(.L_x_148) ;  /* 0x000000000f0c7348 */ /* 0x020fea0003c00000 */
[----:B------:R-:W-:Y:S02]  /*6040*/  ELECT P6, UR62, PT ;  /* 0x00000000003e782f */ /* 0x000fe400038c0000 */
[----:B------:R-:W-:Y:S01]  /*6050*/  MOV R14, UR62 ;  /* 0x0000003e000e7c02 */ /* 0x000fe20008000f00 */
[----:B-----5:R-:W-:Y:S10]  /*6060*/  ENDCOLLECTIVE ;  /* 0x000000000000791b */ /* 0x020ff40003800000 */
.L_x_148:
[----:B------:R-:W-:Y:S05]  /*6070*/  BSYNC B0 ;  /* 0x0000000000007941 */ /* 0x000fea0003800000 */
.L_x_147:
[----:B------:R-:W-:Y:S05]  /*6080*/  BRA `(.L_x_149) ;  /* 0xfffffff4003c7947 */ /* 0x000fea000383ffff */
.L_x_127:
[----:B0-----:R0:W1:Y:S02]  /*6090*/  SYNCS.PHASECHK.TRANS64.TRYWAIT P0, [R7+URZ], R2 ;  /* 0x00000002070075a7 */ /* 0x001064000800017f */
[----:B-1----:R-:W-:Y:S05]  /*60a0*/  @!P0 NANOSLEEP.SYNCS 0x989680 ;  /* 0x009896800000895d */ /* 0x002fea0003900000 */
[----:B------:R-:W1:Y:S02]  /*60b0*/  @!P0 SYNCS.PHASECHK.TRANS64 P0, [R7+URZ], R2 ;  /* 0x00000002070085a7 */ /* 0x000e64000800007f */
[----:B-1----:R-:W-:Y:S05]  /*60c0*/  @!P0 BRA `(.L_x_127) ;  /* 0xfffffffc00f08947 */ /* 0x002fea000383ffff */
[----:B------:R-:W-:Y:S05]  /*60d0*/  BRA `(.L_x_150) ;  /* 0xfffffff4007c7947 */ /* 0x000fea000383ffff */
.L_x_128:
[----:B0-----:R0:W1:Y:S02]  /*60e0*/  SYNCS.PHASECHK.TRANS64.TRYWAIT P0, [R9+URZ], R4 ;  /* 0x00000004090075a7 */ /* 0x001064000800017f */
[----:B-1----:R-:W-:Y:S05]  /*60f0*/  @!P0 NANOSLEEP.SYNCS 0x989680 ;  /* 0x009896800000895d */ /* 0x002fea0003900000 */
[----:B------:R-:W1:Y:S02]  /*6100*/  @!P0 SYNCS.PHASECHK.TRANS64 P0, [R9+URZ], R4 ;  /* 0x00000004090085a7 */ /* 0x000e64000800007f */
[----:B-1----:R-:W-:Y:S05]  /*6110*/  @!P0 BRA `(.L_x_128) ;  /* 0xfffffffc00f08947 */ /* 0x002fea000383ffff */
[----:B------:R-:W-:Y:S05]  /*6120*/  BRA `(.L_x_151) ;  /* 0xfffffff4008c7947 */ /* 0x000fea000383ffff */
.L_x_129:
[----:B0-----:R0:W1:Y:S02]  /*6130*/  SYNCS.PHASECHK.TRANS64.TRYWAIT P0, [R6+URZ], R5 ;  /* 0x00000005060075a7 */ /* 0x001064000800017f */
[----:B-1----:R-:W-:Y:S05]  /*6140*/  @!P0 NANOSLEEP.SYNCS 0x989680 ;  /* 0x009896800000895d */ /* 0x002fea0003900000 */
[----:B------:R-:W1:Y:S02]  /*6150*/  @!P0 SYNCS.PHASECHK.TRANS64 P0, [R6+URZ], R5 ;  /* 0x00000005060085a7 */ /* 0x000e64000800007f */
[----:B-1----:R-:W-:Y:S05]  /*6160*/  @!P0 BRA `(.L_x_129) ;  /* 0xfffffffc00f08947 */ /* 0x002fea000383ffff */
[----:B------:R-:W-:Y:S05]  /*6170*/  BRA `(.L_x_152) ;  /* 0xfffffff4009c7947 */ /* 0x000fea000383ffff */
.L_x_130:
[----:B0-----:R0:W1:Y:S02]  /*6180*/  SYNCS.PHASECHK.TRANS64.TRYWAIT P0, [R9+URZ], R4 ;  /* 0x00000004090075a7 */ /* 0x001064000800017f */
[----:B-1----:R-:W-:Y:S05]  /*6190*/  @!P0 NANOSLEEP.SYNCS 0x989680 ;  /* 0x009896800000895d */ /* 0x002fea0003900000 */
[----:B------:R-:W1:Y:S02]  /*61a0*/  @!P0 SYNCS.PHASECHK.TRANS64 P0, [R9+URZ], R4 ;  /* 0x00000004090085a7 */ /* 0x000e64000800007f */
[----:B-1----:R-:W-:Y:S05]  /*61b0*/  @!P0 BRA `(.L_x_130) ;  /* 0xfffffffc00f08947 */ /* 0x002fea000383ffff */
[----:B------:R-:W-:Y:S05]  /*61c0*/  BRA `(.L_x_153) ;  /* 0xfffffff400ac7947 */ /* 0x000fea000383ffff */
.L_x_131:
[----:B0-----:R0:W1:Y:S02]  /*61d0*/  SYNCS.PHASECHK.TRANS64.TRYWAIT P0, [R6+URZ], R5 ;  /* 0x00000005060075a7 */ /* 0x001064000800017f */
[----:B-1----:R-:W-:Y:S05]  /*61e0*/  @!P0 NANOSLEEP.SYNCS 0x989680 ;  /* 0x009896800000895d */ /* 0x002fea0003900000 */
[----:B------:R-:W1:Y:S02]  /*61f0*/  @!P0 SYNCS.PHASECHK.TRANS64 P0, [R6+URZ], R5 ;  /* 0x00000005060085a7 */ /* 0x000e64000800007f */
[----:B-1----:R-:W-:Y:S05]  /*6200*/  @!P0 BRA `(.L_x_131) ;  /* 0xfffffffc00f08947 */ /* 0x002fea000383ffff */
[----:B------:R-:W-:Y:S05]  /*6210*/  BRA `(.L_x_154) ;  /* 0xfffffff400bc7947 */ /* 0x000fea000383ffff */
.L_x_132:
[----:B0-----:R0:W1:Y:S02]  /*6220*/  SYNCS.PHASECHK.TRANS64.TRYWAIT P0, [R9+URZ], R4 ;  /* 0x00000004090075a7 */ /* 0x001064000800017f */
[----:B-1----:R-:W-:Y:S05]  /*6230*/  @!P0 NANOSLEEP.SYNCS 0x989680 ;  /* 0x009896800000895d */ /* 0x002fea0003900000 */
[----:B------:R-:W1:Y:S02]  /*6240*/  @!P0 SYNCS.PHASECHK.TRANS64 P0, [R9+URZ], R4 ;  /* 0x00000004090085a7 */ /* 0x000e64000800007f */
[----:B-1----:R-:W-:Y:S05]  /*6250*/  @!P0 BRA `(.L_x_132) ;  /* 0xfffffffc00f08947 */ /* 0x002fea000383ffff */
[----:B------:R-:W-:Y:S05]  /*6260*/  BRA `(.L_x_155) ;  /* 0xfffffff400cc7947 */ /* 0x000fea000383ffff */
.L_x_133:
[----:B0-----:R0:W1:Y:S02]  /*6270*/  SYNCS.PHASECHK.TRANS64.TRYWAIT P0, [R6+URZ], R5 ;  /* 0x00000005060075a7 */ /* 0x001064000800017f */
[----:B-1----:R-:W-:Y:S05]  /*6280*/  @!P0 NANOSLEEP.SYNCS 0x989680 ;  /* 0x009896800000895d */ /* 0x002fea0003900000 */
[----:B------:R-:W1:Y:S02]  /*6290*/  @!P0 SYNCS.PHASECHK.TRANS64 P0, [R6+URZ], R5 ;  /* 0x00000005060085a7 */ /* 0x000e64000800007f */
[----:B-1----:R-:W-:Y:S05]  /*62a0*/  @!P0 BRA `(.L_x_133) ;  /* 0xfffffffc00f08947 */ /* 0x002fea000383ffff */
[----:B------:R-:W-:Y:S05]  /*62b0*/  BRA `(.L_x_156) ;  /* 0xfffffff400dc7947 */ /* 0x000fea000383ffff */
.L_x_134:
[----:B0-----:R0:W1:Y:S02]  /*62c0*/  SYNCS.PHASECHK.TRANS64.TRYWAIT P0, [R9+URZ], R4 ;  /* 0x00000004090075a7 */ /* 0x001064000800017f */
[----:B-1----:R-:W-:Y:S05]  /*62d0*/  @!P0 NANOSLEEP.SYNCS 0x989680 ;  /* 0x009896800000895d */ /* 0x002fea0003900000 */
[----:B------:R-:W1:Y:S02]  /*62e0*/  @!P0 SYNCS.PHASECHK.TRANS64 P0, [R9+URZ], R4 ;  /* 0x00000004090085a7 */ /* 0x000e64000800007f */
[----:B-1----:R-:W-:Y:S05]  /*62f0*/  @!P0 BRA `(.L_x_134) ;  /* 0xfffffffc00f08947 */ /* 0x002fea000383ffff */
[----:B------:R-:W-:Y:S05]  /*6300*/  BRA `(.L_x_157) ;  /* 0xfffffff400ec7947 */ /* 0x000fea000383ffff */
.L_x_135:
[----:B0-----:R0:W1:Y:S02]  /*6310*/  SYNCS.PHASECHK.TRANS64.TRYWAIT P0, [R6+URZ], R5 ;  /* 0x00000005060075a7 */ /* 0x001064000800017f */
[----:B-1----:R-:W-:Y:S05]  /*6320*/  @!P0 NANOSLEEP.SYNCS 0x989680 ;  /* 0x009896800000895d */ /* 0x002fea0003900000 */
[----:B------:R-:W1:Y:S02]  /*6330*/  @!P0 SYNCS.PHASECHK.TRANS64 P0, [R6+URZ], R5 ;  /* 0x00000005060085a7 */ /* 0x000e64000800007f */
[----:B-1----:R-:W-:Y:S05]  /*6340*/  @!P0 BRA `(.L_x_135) ;  /* 0xfffffffc00f08947 */ /* 0x002fea000383ffff */
[----:B------:R-:W-:Y:S05]  /*6350*/  BRA `(.L_x_158) ;  /* 0xfffffff400fc7947 */ /* 0x000fea000383ffff */
.L_x_136:
[----:B0-----:R0:W1:Y:S02]  /*6360*/  SYNCS.PHASECHK.TRANS64.TRYWAIT P0, [R9+URZ], R4 ;  /* 0x00000004090075a7 */ /* 0x001064000800017f */
[----:B-1----:R-:W-:Y:S05]  /*6370*/  @!P0 NANOSLEEP.SYNCS 0x989680 ;  /* 0x009896800000895d */ /* 0x002fea0003900000 */
[----:B------:R-:W1:Y:S02]  /*6380*/  @!P0 SYNCS.PHASECHK.TRANS64 P0, [R9+URZ], R4 ;  /* 0x00000004090085a7 */ /* 0x000e64000800007f */
[----:B-1----:R-:W-:Y:S05]  /*6390*/  @!P0 BRA `(.L_x_136) ;  /* 0xfffffffc00f08947 */ /* 0x002fea000383ffff */
[----:B------:R-:W-:Y:S05]  /*63a0*/  BRA `(.L_x_159) ;  /* 0xfffffff8000c7947 */ /* 0x000fea000383ffff */
.L_x_137:
[----:B0-----:R0:W1:Y:S02]  /*63b0*/  SYNCS.PHASECHK.TRANS64.TRYWAIT P0, [R6+URZ], R5 ;  /* 0x00000005060075a7 */ /* 0x001064000800017f */
[----:B-1----:R-:W-:Y:S05]  /*63c0*/  @!P0 NANOSLEEP.SYNCS 0x989680 ;  /* 0x009896800000895d */ /* 0x002fea0003900000 */
[----:B------:R-:W1:Y:S02]  /*63d0*/  @!P0 SYNCS.PHASECHK.TRANS64 P0, [R6+URZ], R5 ;  /* 0x00000005060085a7 */ /* 0x000e64000800007f */
[----:B-1----:R-:W-:Y:S05]  /*63e0*/  @!P0 BRA `(.L_x_137) ;  /* 0xfffffffc00f08947 */ /* 0x002fea000383ffff */
[----:B------:R-:W-:Y:S05]  /*63f0*/  BRA `(.L_x_160) ;  /* 0xfffffff8001c7947 */ /* 0x000fea000383ffff */
.L_x_138:
[----:B0-----:R0:W1:Y:S02]  /*6400*/  SYNCS.PHASECHK.TRANS64.TRYWAIT P0, [R9+URZ], R4 ;  /* 0x00000004090075a7 */ /* 0x001064000800017f */
[----:B-1----:R-:W-:Y:S05]  /*6410*/  @!P0 NANOSLEEP.SYNCS 0x989680 ;  /* 0x009896800000895d */ /* 0x002fea0003900000 */
[----:B------:R-:W1:Y:S02]  /*6420*/  @!P0 SYNCS.PHASECHK.TRANS64 P0, [R9+URZ], R4 ;  /* 0x00000004090085a7 */ /* 0x000e64000800007f */
[----:B-1----:R-:W-:Y:S05]  /*6430*/  @!P0 BRA `(.L_x_138) ;  /* 0xfffffffc00f08947 */ /* 0x002fea000383ffff */
[----:B------:R-:W-:Y:S05]  /*6440*/  BRA `(.L_x_161) ;  /* 0xfffffff8002c7947 */ /* 0x000fea000383ffff */
.L_x_139:
[----:B-1----:R1:W2:Y:S02]  /*6450*/  SYNCS.PHASECHK.TRANS64.TRYWAIT P0, [R6+URZ], R5 ;  /* 0x00000005060075a7 */ /* 0x0022a4000800017f */
[----:B--2---:R-:W-:Y:S05]  /*6460*/  @!P0 NANOSLEEP.SYNCS 0x989680 ;  /* 0x009896800000895d */ /* 0x004fea0003900000 */
[----:B------:R-:W2:Y:S02]  /*6470*/  @!P0 SYNCS.PHASECHK.TRANS64 P0, [R6+URZ], R5 ;  /* 0x00000005060085a7 */ /* 0x000ea4000800007f */
[----:B--2---:R-:W-:Y:S05]  /*6480*/  @!P0 BRA `(.L_x_139) ;  /* 0xfffffffc00f08947 */ /* 0x004fea000383ffff */
[----:B------:R-:W-:Y:S05]  /*6490*/  BRA `(.L_x_162) ;  /* 0xfffffff800347947 */ /* 0x000fea000383ffff */
.L_x_163:
[----:B------:R-:W-:-:S00]  /*64a0*/  BRA `(.L_x_163) ;  /* 0xfffffffc00fc7947 */ /* 0x000fc0000383ffff */
[----:B------:R-:W-:-:S00]  /*64b0*/  NOP ;  /* 0x0000000000007918 */ /* 0x000fc00000000000 */
        /* <DEDUP_REMOVED lines=12> */
.L_x_164:


//--------------------- .nv.global.init           --------------------------
	.section	.nv.global.init,"aw",@progbits
.nv.global.init:
	.type		$str$22,@object
	.size		$str$22,($str$23 - $str$22)
$str$22:
        /*0000*/ 	.byte	0x6b, 0x5f, 0x74, 0x69, 0x6c, 0x65, 0x5f, 0x63, 0x6f, 0x75, 0x6e, 0x74, 0x20, 0x3e, 0x3d, 0x20
        /*0010*/ 	.byte	0x31, 0x00
	.type		$str$23,@object
	.size		$str$23,(__unnamed_1 - $str$23)
$str$23:
        /*0012*/ 	.byte	0x2f, 0x74, 0x6d, 0x70, 0x2f, 0x63, 0x75, 0x74, 0x6c, 0x61, 0x73, 0x73, 0x5f, 0x73, 0x77, 0x65
        /*0022*/ 	.byte	0x65, 0x70, 0x5f, 0x73, 0x72, 0x63, 0x2f, 0x69, 0x6e, 0x63, 0x6c, 0x75, 0x64, 0x65, 0x2f, 0x63
        /*0032*/ 	.byte	0x75, 0x74, 0x6c, 0x61, 0x73, 0x73, 0x2f, 0x67, 0x65, 0x6d, 0x6d, 0x2f, 0x63, 0x6f, 0x6c, 0x6c
        /*0042*/ 	.byte	0x65, 0x63, 0x74, 0x69, 0x76, 0x65, 0x2f, 0x73, 0x6d, 0x39, 0x30, 0x5f, 0x6d, 0x6d, 0x61, 0x5f
        /*0052*/ 	.byte	0x74, 0x6d, 0x61, 0x5f, 0x67, 0x6d, 0x6d, 0x61, 0x5f, 0x73, 0x73, 0x5f, 0x77, 0x61, 0x72, 0x70
        /*0062*/ 	.byte	0x73, 0x70, 0x65, 0x63, 0x69, 0x61, 0x6c, 0x69, 0x7a, 0x65, 0x64, 0x2e, 0x68, 0x70, 0x70, 0x00
	.type		__unnamed_1,@object
	.size		__unnamed_1,(.L_0 - __unnamed_1)
__unnamed_1:
        /*0072*/ 	.byte	0x76, 0x6f, 0x69, 0x64, 0x20, 0x63, 0x75, 0x74, 0x6c, 0x61, 0x73, 0x73, 0x3a, 0x3a, 0x67, 0x65
        /* <DEDUP_REMOVED lines=172> */
        /*0b42*/ 	.byte	0x65, 0x6e, 0x74, 0x69, 0x74, 0x79, 0x5d, 0x00
.L_0:


//--------------------- .nv.shared._ZN7cutlass13device_kernelINS_4gemm6kernel13GemmUniversalIN4cute5tupleIJiiiiEEENS1_10collective13CollectiveMmaINS1_34MainloopSm90TmaGmmaWarpSpecializedILi14ENS5_IJNS4_1CILi8EEENSA_ILi1EEESC_EEENS1_32KernelTmaWarpSpecializedPingpongEEENS5_IJNSA_ILi64EEESG_NSA_ILi128EEEEEEaNS5_IJlSC_lEEEaSJ_NS4_8TiledMMAINS4_8MMA_AtomIJNS4_4SM904GMMA26MMA_64x64x32_S32S8S8_SS_TNEEEENS4_6LayoutINS5_IJSC_SC_SC_EEENS5_IJNSA_ILi0EEESS_SS_EEEEENS5_IJNS4_10UnderscoreESV_SV_EEEEENS4_13SM90_TMA_LOADENS4_14ComposedLayoutINS4_7SwizzleILi3ELi4ELi3EEENS4_18smem_ptr_flag_bitsILi8EEENSQ_INS5_IJSB_SH_EEENS5_IJSH_SC_EEEEEEEvNS4_8identityENS4_23SM90_TMA_LOAD_MULTICASTES17_vS18_EENS_8epilogue10collective6detail29Sm90TmaWarpSpecializedAdapterINS1C_15DefaultEpilogueIaSJ_SJ_NS1B_6thread17LinearCombinationIaLi1EiiLNS1G_9ScaleType4KindE0ELNS_15FloatRoundStyleE2EaEENS1_15EpilogueDefaultEEEEEvvEEEEvNT_6ParamsE --------------------------
	.section	.nv.shared._ZN7cutlass13device_kernelINS_4gemm6kernel13GemmUniversalIN4cute5tupleIJiiiiEEENS1_10collective13CollectiveMmaINS1_34MainloopSm90TmaGmmaWarpSpecializedILi14ENS5_IJNS4_1CILi8EEENSA_ILi1EEESC_EEENS1_32KernelTmaWarpSpecializedPingpongEEENS5_IJNSA_ILi64EEESG_NSA_ILi128EEEEEEaNS5_IJlSC_lEEEaSJ_NS4_8TiledMMAINS4_8MMA_AtomIJNS4_4SM904GMMA26MMA_64x64x32_S32S8S8_SS_TNEEEENS4_6LayoutINS5_IJSC_SC_SC_EEENS5_IJNSA_ILi0EEESS_SS_EEEEENS5_IJNS4_10UnderscoreESV_SV_EEEEENS4_13SM90_TMA_LOADENS4_14ComposedLayoutINS4_7SwizzleILi3ELi4ELi3EEENS4_18smem_ptr_flag_bitsILi8EEENSQ_INS5_IJSB_SH_EEENS5_IJSH_SC_EEEEEEEvNS4_8identityENS4_23SM90_TMA_LOAD_MULTICASTES17_vS18_EENS_8epilogue10collective6detail29Sm90TmaWarpSpecializedAdapterINS1C_15DefaultEpilogueIaSJ_SJ_NS1B_6thread17LinearCombinationIaLi1EiiLNS1G_9ScaleType4KindE0ELNS_15FloatRoundStyleE2EaEENS1_15EpilogueDefaultEEEEEvvEEEEvNT_6ParamsE,"aw",@nobits
	.sectionflags	@""
	.align	16
	.zero		1024


//--------------------- .nv.shared.reserved.0     --------------------------
	.section	.nv.shared.reserved.0,"aw",@nobits
	.weak		__nv_reservedSMEM_offset_0_alias
	.size		__nv_reservedSMEM_offset_0_alias, 0, 0
	.other		__nv_reservedSMEM_offset_0_alias,@"STO_CUDA_RESERVED_SHARED STV_DEFAULT"
__nv_reservedSMEM_offset_0_alias:
	.zero		0


//--------------------- .nv.global                --------------------------
	.section	.nv.global,"aw",@nobits
.nv.global:
	.type		_ZN40_INTERNAL_5c39e1d8_4_k_cu_6ad36260_210964cute1_E,@object
	.size		_ZN40_INTERNAL_5c39e1d8_4_k_cu_6ad36260_210964cute1_E,(_ZN40_INTERNAL_5c39e1d8_4_k_cu_6ad36260_210964cuda3std3__45__cpo6cbeginE - _ZN40_INTERNAL_5c39e1d8_4_k_cu_6ad36260_210964cute1_E)
_ZN40_INTERNAL_5c39e1d8_4_k_cu_6ad36260_210964cute1_E:
	.zero		1
	.type		_ZN40_INTERNAL_5c39e1d8_4_k_cu_6ad36260_210964cuda3std3__45__cpo6cbeginE,@object
	.size		_ZN40_INTERNAL_5c39e1d8_4_k_cu_6ad36260_210964cuda3std3__45__cpo6cbeginE,(_ZN40_INTERNAL_5c39e1d8_4_k_cu_6ad36260_210964cuda3std3__48in_placeE - _ZN40_INTERNAL_5c39e1d8_4_k_cu_6ad36260_210964cuda3std3__45__cpo6cbeginE)
_ZN40_INTERNAL_5c39e1d8_4_k_cu_6ad36260_210964cuda3std3__45__cpo6cbeginE:
	.zero		1
	.type		_ZN40_INTERNAL_5c39e1d8_4_k_cu_6ad36260_210964cuda3std3__48in_placeE,@object
	.size		_ZN40_INTERNAL_5c39e1d8_4_k_cu_6ad36260_210964cuda3std3__48in_placeE,(_ZN40_INTERNAL_5c39e1d8_4_k_cu_6ad36260_210964cuda3std6ranges3__45__cpo9iter_moveE - _ZN40_INTERNAL_5c39e1d8_4_k_cu_6ad36260_210964cuda3std3__48in_placeE)
_ZN40_INTERNAL_5c39e1d8_4_k_cu_6ad36260_210964cuda3std3__48in_placeE:
	.zero		1
	.type		_ZN40_INTERNAL_5c39e1d8_4_k_cu_6ad36260_210964cuda3std6ranges3__45__cpo9iter_moveE,@object
	.size		_ZN40_INTERNAL_5c39e1d8_4_k_cu_6ad36260_210964cuda3std6ranges3__45__cpo9iter_moveE,(_ZN40_INTERNAL_5c39e1d8_4_k_cu_6ad36260_210964cuda3std3__45__cpo5beginE - _ZN40_INTERNAL_5c39e1d8_4_k_cu_6ad36260_210964cuda3std6ranges3__45__cpo9iter_moveE)
_ZN40_INTERNAL_5c39e1d8_4_k_cu_6ad36260_210964cuda3std6ranges3__45__cpo9iter_moveE:
	.zero		1
	.type		_ZN40_INTERNAL_5c39e1d8_4_k_cu_6ad36260_210964cuda3std3__45__cpo5beginE,@object
	.size		_ZN40_INTERNAL_5c39e1d8_4_k_cu_6ad36260_210964cuda3std3__45__cpo5beginE,(_ZN40_INTERNAL_5c39e1d8_4_k_cu_6ad36260_210964cuda3std3__442_GLOBAL__N__5c39e1d8_4_k_cu_6ad36260_210966ignoreE - _ZN40_INTERNAL_5c39e1d8_4_k_cu_6ad36260_210964cuda3std3__45__cpo5beginE)
_ZN40_INTERNAL_5c39e1d8_4_k_cu_6ad36260_210964cuda3std3__45__cpo5beginE:
	.zero		1
	.type		_ZN40_INTERNAL_5c39e1d8_4_k_cu_6ad36260_210964cuda3std3__442_GLOBAL__N__5c39e1d8_4_k_cu_6ad36260_210966ignoreE,@object
	.size		_ZN40_INTERNAL_5c39e1d8_4_k_cu_6ad36260_210964cuda3std3__442_GLOBAL__N__5c39e1d8_4_k_cu_6ad36260_210966ignoreE,(_ZN40_INTERNAL_5c39e1d8_4_k_cu_6ad36260_210964cute7productE - _ZN40_INTERNAL_5c39e1d8_4_k_cu_6ad36260_210964cuda3std3__442_GLOBAL__N__5c39e1d8_4_k_cu_6ad36260_210966ignoreE)
_ZN40_INTERNAL_5c39e1d8_4_k_cu_6ad36260_210964cuda3std3__442_GLOBAL__N__5c39e1d8_4_k_cu_6ad36260_210966ignoreE:
	.zero		1
	.type		_ZN40_INTERNAL_5c39e1d8_4_k_cu_6ad36260_210964cute7productE,@object
	.size		_ZN40_INTERNAL_5c39e1d8_4_k_cu_6ad36260_210964cute7productE,(_ZN40_INTERNAL_5c39e1d8_4_k_cu_6ad36260_210964cuda3std3__45__cpo3endE - _ZN40_INTERNAL_5c39e1d8_4_k_cu_6ad36260_210964cute7productE)
_ZN40_INTERNAL_5c39e1d8_4_k_cu_6ad36260_210964cute7productE:
	.zero		1
	.type		_ZN40_INTERNAL_5c39e1d8_4_k_cu_6ad36260_210964cuda3std3__45__cpo3endE,@object
	.size		_ZN40_INTERNAL_5c39e1d8_4_k_cu_6ad36260_210964cuda3std3__45__cpo3endE,(_ZN40_INTERNAL_5c39e1d8_4_k_cu_6ad36260_210964cuda3std3__419piecewise_constructE - _ZN40_INTERNAL_5c39e1d8_4_k_cu_6ad36260_210964cuda3std3__45__cpo3endE)
_ZN40_INTERNAL_5c39e1d8_4_k_cu_6ad36260_210964cuda3std3__45__cpo3endE:
	.zero		1
	.type		_ZN40_INTERNAL_5c39e1d8_4_k_cu_6ad36260_210964cuda3std3__419piecewise_constructE,@object
	.size		_ZN40_INTERNAL_5c39e1d8_4_k_cu_6ad36260_210964cuda3std3__419piecewise_constructE,(_ZN40_INTERNAL_5c39e1d8_4_k_cu_6ad36260_210964cuda3std3__45__cpo4cendE - _ZN40_INTERNAL_5c39e1d8_4_k_cu_6ad36260_210964cuda3std3__419piecewise_constructE)
_ZN40_INTERNAL_5c39e1d8_4_k_cu_6ad36260_210964cuda3std3__419piecewise_constructE:
	.zero		1
	.type		_ZN40_INTERNAL_5c39e1d8_4_k_cu_6ad36260_210964cuda3std3__45__cpo4cendE,@object
	.size		_ZN40_INTERNAL_5c39e1d8_4_k_cu_6ad36260_210964cuda3std3__45__cpo4cendE,(_ZN40_INTERNAL_5c39e1d8_4_k_cu_6ad36260_210964cuda3std6ranges3__45__cpo4swapE - _ZN40_INTERNAL_5c39e1d8_4_k_cu_6ad36260_210964cuda3std3__45__cpo4cendE)
_ZN40_INTERNAL_5c39e1d8_4_k_cu_6ad36260_210964cuda3std3__45__cpo4cendE:
	.zero		1
	.type		_ZN40_INTERNAL_5c39e1d8_4_k_cu_6ad36260_210964cuda3std6ranges3__45__cpo4swapE,@object
	.size		_ZN40_INTERNAL_5c39e1d8_4_k_cu_6ad36260_210964cuda3std6ranges3__45__cpo4swapE,(.L_8 - _ZN40_INTERNAL_5c39e1d8_4_k_cu_6ad36260_210964cuda3std6ranges3__45__cpo4swapE)
_ZN40_INTERNAL_5c39e1d8_4_k_cu_6ad36260_210964cuda3std6ranges3__45__cpo4swapE:
	.zero		1
.L_8:


//--------------------- .nv.constant0._ZN7cutlass13device_kernelINS_4gemm6kernel13GemmUniversalIN4cute5tupleIJiiiiEEENS1_10collective13CollectiveMmaINS1_34MainloopSm90TmaGmmaWarpSpecializedILi14ENS5_IJNS4_1CILi8EEENSA_ILi1EEESC_EEENS1_32KernelTmaWarpSpecializedPingpongEEENS5_IJNSA_ILi64EEESG_NSA_ILi128EEEEEEaNS5_IJlSC_lEEEaSJ_NS4_8TiledMMAINS4_8MMA_AtomIJNS4_4SM904GMMA26MMA_64x64x32_S32S8S8_SS_TNEEEENS4_6LayoutINS5_IJSC_SC_SC_EEENS5_IJNSA_ILi0EEESS_SS_EEEEENS5_IJNS4_10UnderscoreESV_SV_EEEEENS4_13SM90_TMA_LOADENS4_14ComposedLayoutINS4_7SwizzleILi3ELi4ELi3EEENS4_18smem_ptr_flag_bitsILi8EEENSQ_INS5_IJSB_SH_EEENS5_IJSH_SC_EEEEEEEvNS4_8identityENS4_23SM90_TMA_LOAD_MULTICASTES17_vS18_EENS_8epilogue10collective6detail29Sm90TmaWarpSpecializedAdapterINS1C_15DefaultEpilogueIaSJ_SJ_NS1B_6thread17LinearCombinationIaLi1EiiLNS1G_9ScaleType4KindE0ELNS_15FloatRoundStyleE2EaEENS1_15EpilogueDefaultEEEEEvvEEEEvNT_6ParamsE --------------------------
	.section	.nv.constant0._ZN7cutlass13device_kernelINS_4gemm6kernel13GemmUniversalIN4cute5tupleIJiiiiEEENS1_10collective13CollectiveMmaINS1_34MainloopSm90TmaGmmaWarpSpecializedILi14ENS5_IJNS4_1CILi8EEENSA_ILi1EEESC_EEENS1_32KernelTmaWarpSpecializedPingpongEEENS5_IJNSA_ILi64EEESG_NSA_ILi128EEEEEEaNS5_IJlSC_lEEEaSJ_NS4_8TiledMMAINS4_8MMA_AtomIJNS4_4SM904GMMA26MMA_64x64x32_S32S8S8_SS_TNEEEENS4_6LayoutINS5_IJSC_SC_SC_EEENS5_IJNSA_ILi0EEESS_SS_EEEEENS5_IJNS4_10UnderscoreESV_SV_EEEEENS4_13SM90_TMA_LOADENS4_14ComposedLayoutINS4_7SwizzleILi3ELi4ELi3EEENS4_18smem_ptr_flag_bitsILi8EEENSQ_INS5_IJSB_SH_EEENS5_IJSH_SC_EEEEEEEvNS4_8identityENS4_23SM90_TMA_LOAD_MULTICASTES17_vS18_EENS_8epilogue10collective6detail29Sm90TmaWarpSpecializedAdapterINS1C_15DefaultEpilogueIaSJ_SJ_NS1B_6thread17LinearCombinationIaLi1EiiLNS1G_9ScaleType4KindE0ELNS_15FloatRoundStyleE2EaEENS1_15EpilogueDefaultEEEEEvvEEEEvNT_6ParamsE,"a",@progbits
	.sectionflags	@""
	.align	4
.nv.constant0._ZN7cutlass13device_kernelINS_4gemm6kernel13GemmUniversalIN4cute5tupleIJiiiiEEENS1_10collective13CollectiveMmaINS1_34MainloopSm90TmaGmmaWarpSpecializedILi14ENS5_IJNS4_1CILi8EEENSA_ILi1EEESC_EEENS1_32KernelTmaWarpSpecializedPingpongEEENS5_IJNSA_ILi64EEESG_NSA_ILi128EEEEEEaNS5_IJlSC_lEEEaSJ_NS4_8TiledMMAINS4_8MMA_AtomIJNS4_4SM904GMMA26MMA_64x64x32_S32S8S8_SS_TNEEEENS4_6LayoutINS5_IJSC_SC_SC_EEENS5_IJNSA_ILi0EEESS_SS_EEEEENS5_IJNS4_10UnderscoreESV_SV_EEEEENS4_13SM90_TMA_LOADENS4_14ComposedLayoutINS4_7SwizzleILi3ELi4ELi3EEENS4_18smem_ptr_flag_bitsILi8EEENSQ_INS5_IJSB_SH_EEENS5_IJSH_SC_EEEEEEEvNS4_8identityENS4_23SM90_TMA_LOAD_MULTICASTES17_vS18_EENS_8epilogue10collective6detail29Sm90TmaWarpSpecializedAdapterINS1C_15DefaultEpilogueIaSJ_SJ_NS1B_6thread17LinearCombinationIaLi1EiiLNS1G_9ScaleType4KindE0ELNS_15FloatRoundStyleE2EaEENS1_15EpilogueDefaultEEEEEvvEEEEvNT_6ParamsE:
	.zero		1664


//--------------------- SYMBOLS --------------------------

	.type		.nv.reservedSmem.offset0,@object
	.size		.nv.reservedSmem.offset0,0x4
	.type		__assertfail,@function
